//
// Generated by NVIDIA NVVM Compiler
//
// Compiler Build ID: CL-36424714
// Cuda compilation tools, release 13.0, V13.0.88
// Based on NVVM 20.0.0
//

.version 9.0
.target sm_100
.address_size 64

	// .globl	_Z16multiply_and_addPfS_S_
.extern .func __assertfail
(
	.param .b64 __assertfail_param_0,
	.param .b64 __assertfail_param_1,
	.param .b32 __assertfail_param_2,
	.param .b64 __assertfail_param_3,
	.param .b64 __assertfail_param_4
)
;
.func  (.param .align 16 .b8 func_retval0[16]) __internal_trig_reduction_slowpathd
(
	.param .b64 __internal_trig_reduction_slowpathd_param_0
)
;
// _ZZ16multiply_and_addPfS_S_E5itemp has been demoted
// _ZZ16multiply_and_addPfS_S_E5qtemp has been demoted
.global .align 1 .b8 __unnamed_1[56] = {118, 111, 105, 100, 32, 109, 117, 108, 116, 105, 112, 108, 121, 95, 109, 105, 120, 95, 97, 100, 100, 40, 115, 105, 103, 110, 101, 100, 32, 115, 104, 111, 114, 116, 32, 42, 44, 32, 102, 108, 111, 97, 116, 32, 42, 44, 32, 102, 108, 111, 97, 116, 32, 42, 41};
// _ZZ16multiply_mix_addPsPfS0_E5itemp has been demoted
// _ZZ16multiply_mix_addPsPfS0_E5qtemp has been demoted
.global .align 1 .b8 $str[38] = {116, 115, 97, 109, 112, 32, 60, 61, 32, 40, 52, 32, 42, 32, 98, 108, 111, 99, 107, 68, 105, 109, 46, 120, 32, 42, 32, 103, 114, 105, 100, 68, 105, 109, 46, 120, 41};
.global .align 1 .b8 $str$1[27] = {47, 116, 109, 112, 47, 115, 97, 115, 115, 95, 99, 117, 95, 101, 101, 117, 52, 101, 56, 57, 100, 47, 107, 46, 99, 117};
.global .align 8 .b8 __cudart_i2opi_d[144] = {8, 93, 141, 31, 177, 95, 251, 107, 234, 146, 82, 138, 247, 57, 7, 61, 123, 241, 229, 235, 199, 186, 39, 117, 45, 234, 95, 158, 102, 63, 70, 79, 183, 9, 203, 39, 207, 126, 54, 109, 31, 109, 10, 90, 139, 17, 47, 239, 15, 152, 5, 222, 255, 151, 248, 31, 59, 40, 249, 189, 139, 95, 132, 156, 244, 57, 83, 131, 57, 214, 145, 57, 65, 126, 95, 180, 38, 112, 156, 233, 132, 68, 187, 46, 245, 53, 130, 232, 62, 167, 41, 177, 28, 235, 29, 254, 28, 146, 209, 9, 234, 46, 73, 6, 224, 210, 77, 66, 58, 110, 36, 183, 97, 197, 187, 222, 171, 99, 81, 254, 65, 144, 67, 60, 153, 149, 98, 219, 192, 221, 52, 245, 209, 87, 39, 252, 41, 21, 68, 78, 110, 131, 249, 162};
.global .align 16 .b8 __cudart_sin_cos_coeffs[128] = {70, 210, 176, 44, 241, 229, 90, 190, 146, 227, 172, 105, 227, 29, 199, 62, 161, 98, 219, 25, 160, 1, 42, 191, 24, 8, 17, 17, 17, 17, 129, 63, 84, 85, 85, 85, 85, 85, 197, 191, 0, 0, 0, 0, 0, 0, 0, 0, 0, 0, 0, 0, 0, 0, 0, 0, 100, 129, 253, 32, 131, 255, 168, 189, 40, 133, 239, 193, 167, 238, 33, 62, 217, 230, 6, 142, 79, 126, 146, 190, 233, 188, 221, 25, 160, 1, 250, 62, 71, 93, 193, 22, 108, 193, 86, 191, 81, 85, 85, 85, 85, 85, 165, 63, 0, 0, 0, 0, 0, 0, 224, 191, 0, 0, 0, 0, 0, 0, 240, 63};

.visible .entry _Z16multiply_and_addPfS_S_(
	.param .u64 .ptr .align 1 _Z16multiply_and_addPfS_S__param_0,
	.param .u64 .ptr .align 1 _Z16multiply_and_addPfS_S__param_1,
	.param .u64 .ptr .align 1 _Z16multiply_and_addPfS_S__param_2
)
{
	.reg .pred 	%p<16>;
	.reg .b32 	%r<84>;
	.reg .b32 	%f<124>;
	.reg .b64 	%rd<15>;
	// demoted variable
	.shared .align 4 .b8 _ZZ16multiply_and_addPfS_S_E5itemp[4096];
	// demoted variable
	.shared .align 4 .b8 _ZZ16multiply_and_addPfS_S_E5qtemp[4096];
	ld.param.u64 	%rd2, [_Z16multiply_and_addPfS_S__param_0];
	ld.param.u64 	%rd1, [_Z16multiply_and_addPfS_S__param_1];
	ld.param.u64 	%rd3, [_Z16multiply_and_addPfS_S__param_2];
	cvta.to.global.u64 	%rd4, %rd3;
	cvta.to.global.u64 	%rd5, %rd2;
	mov.u32 	%r1, %tid.x;
	mov.u32 	%r2, %tid.y;
	mov.u32 	%r76, %ntid.x;
	mov.u32 	%r33, %ntid.y;
	mov.u32 	%r4, %ctaid.x;
	mov.u32 	%r34, %ctaid.y;
	mov.u32 	%r5, %nctaid.x;
	mad.lo.s32 	%r35, %r2, %r76, %r1;
	shl.b32 	%r6, %r35, 2;
	shl.b32 	%r36, %r76, 1;
	mad.lo.s32 	%r37, %r5, 75, %r36;
	add.s32 	%r38, %r37, -75;
	shl.b32 	%r39, %r1, 2;
	mad.lo.s32 	%r40, %r4, 150, %r39;
	mul.lo.s32 	%r7, %r34, %r33;
	add.s32 	%r41, %r7, %r2;
	mul.lo.s32 	%r42, %r41, %r38;
	shl.b32 	%r43, %r42, 1;
	add.s32 	%r44, %r40, %r43;
	mul.wide.u32 	%rd6, %r44, 4;
	add.s64 	%rd7, %rd5, %rd6;
	ld.global.f32 	%f27, [%rd7];
	ld.global.f32 	%f28, [%rd7+4];
	add.s32 	%r45, %r44, 2;
	mul.wide.u32 	%rd8, %r45, 4;
	add.s64 	%rd9, %rd5, %rd8;
	ld.global.f32 	%f29, [%rd9];
	ld.global.f32 	%f30, [%rd9+4];
	mul.wide.u32 	%rd10, %r6, 4;
	add.s64 	%rd11, %rd4, %rd10;
	ld.global.f32 	%f31, [%rd11];
	ld.global.f32 	%f32, [%rd11+4];
	ld.global.f32 	%f33, [%rd11+8];
	ld.global.f32 	%f34, [%rd11+12];
	mul.f32 	%f35, %f27, %f31;
	mul.f32 	%f36, %f28, %f32;
	sub.f32 	%f37, %f35, %f36;
	fma.rn.f32 	%f38, %f29, %f33, %f37;
	mul.f32 	%f39, %f30, %f34;
	sub.f32 	%f40, %f38, %f39;
	mov.u32 	%r46, _ZZ16multiply_and_addPfS_S_E5itemp;
	add.s32 	%r8, %r46, %r6;
	st.shared.f32 	[%r8], %f40;
	mul.f32 	%f41, %f27, %f32;
	fma.rn.f32 	%f42, %f28, %f31, %f41;
	fma.rn.f32 	%f43, %f30, %f33, %f42;
	fma.rn.f32 	%f44, %f29, %f34, %f43;
	mov.u32 	%r47, _ZZ16multiply_and_addPfS_S_E5qtemp;
	add.s32 	%r9, %r47, %r6;
	st.shared.f32 	[%r9], %f44;
	bar.sync 	0;
	and.b32  	%r48, %r76, 1;
	setp.eq.b32 	%p1, %r48, 1;
	@%p1 bra 	$L__BB0_5;
	mov.u32 	%r75, %r76;
$L__BB0_2:
	shr.u32 	%r76, %r75, 1;
	setp.ge.u32 	%p2, %r1, %r76;
	@%p2 bra 	$L__BB0_4;
	shl.b32 	%r49, %r75, 1;
	add.s32 	%r50, %r8, %r49;
	ld.shared.f32 	%f45, [%r50];
	ld.shared.f32 	%f46, [%r8];
	add.f32 	%f47, %f45, %f46;
	st.shared.f32 	[%r8], %f47;
	add.s32 	%r51, %r9, %r49;
	ld.shared.f32 	%f48, [%r51];
	ld.shared.f32 	%f49, [%r9];
	add.f32 	%f50, %f48, %f49;
	st.shared.f32 	[%r9], %f50;
$L__BB0_4:
	bar.sync 	0;
	and.b32  	%r52, %r75, 2;
	setp.eq.s32 	%p3, %r52, 0;
	mov.u32 	%r75, %r76;
	@%p3 bra 	$L__BB0_2;
$L__BB0_5:
	setp.ne.s32 	%p4, %r1, 0;
	setp.lt.u32 	%p5, %r76, 2;
	or.pred  	%p6, %p4, %p5;
	@%p6 bra 	$L__BB0_19;
	ld.shared.f32 	%f122, [%r8];
	ld.shared.f32 	%f123, [%r9];
	add.s32 	%r13, %r76, -1;
	add.s32 	%r54, %r76, -2;
	and.b32  	%r14, %r13, 7;
	setp.lt.u32 	%p7, %r54, 7;
	mov.b32 	%r82, 1;
	@%p7 bra 	$L__BB0_10;
	and.b32  	%r56, %r13, -8;
	neg.s32 	%r80, %r56;
	add.s32 	%r57, %r6, 16;
	add.s32 	%r78, %r46, %r57;
	add.s32 	%r77, %r47, %r57;
	mov.b32 	%r79, 0;
$L__BB0_8:
	.pragma "nounroll";
	ld.shared.f32 	%f52, [%r78+-12];
	add.f32 	%f53, %f52, %f122;
	ld.shared.f32 	%f54, [%r77+-12];
	add.f32 	%f55, %f54, %f123;
	ld.shared.f32 	%f56, [%r78+-8];
	add.f32 	%f57, %f56, %f53;
	ld.shared.f32 	%f58, [%r77+-8];
	add.f32 	%f59, %f58, %f55;
	ld.shared.f32 	%f60, [%r78+-4];
	add.f32 	%f61, %f60, %f57;
	ld.shared.f32 	%f62, [%r77+-4];
	add.f32 	%f63, %f62, %f59;
	ld.shared.f32 	%f64, [%r78];
	add.f32 	%f65, %f64, %f61;
	ld.shared.f32 	%f66, [%r77];
	add.f32 	%f67, %f66, %f63;
	ld.shared.f32 	%f68, [%r78+4];
	add.f32 	%f69, %f68, %f65;
	ld.shared.f32 	%f70, [%r77+4];
	add.f32 	%f71, %f70, %f67;
	ld.shared.f32 	%f72, [%r78+8];
	add.f32 	%f73, %f72, %f69;
	ld.shared.f32 	%f74, [%r77+8];
	add.f32 	%f75, %f74, %f71;
	ld.shared.f32 	%f76, [%r78+12];
	add.f32 	%f77, %f76, %f73;
	ld.shared.f32 	%f78, [%r77+12];
	add.f32 	%f79, %f78, %f75;
	ld.shared.f32 	%f80, [%r78+16];
	add.f32 	%f122, %f80, %f77;
	ld.shared.f32 	%f81, [%r77+16];
	add.f32 	%f123, %f81, %f79;
	add.s32 	%r80, %r80, 8;
	add.s32 	%r79, %r79, 8;
	add.s32 	%r78, %r78, 32;
	add.s32 	%r77, %r77, 32;
	setp.ne.s32 	%p8, %r80, 0;
	@%p8 bra 	$L__BB0_8;
	add.s32 	%r82, %r79, 1;
$L__BB0_10:
	setp.eq.s32 	%p9, %r14, 0;
	@%p9 bra 	$L__BB0_18;
	and.b32  	%r28, %r13, 3;
	setp.lt.u32 	%p10, %r14, 4;
	@%p10 bra 	$L__BB0_13;
	shl.b32 	%r60, %r82, 2;
	add.s32 	%r61, %r8, %r60;
	ld.shared.f32 	%f83, [%r61];
	add.f32 	%f84, %f83, %f122;
	add.s32 	%r62, %r9, %r60;
	ld.shared.f32 	%f85, [%r62];
	add.f32 	%f86, %f85, %f123;
	ld.shared.f32 	%f87, [%r61+4];
	add.f32 	%f88, %f87, %f84;
	ld.shared.f32 	%f89, [%r62+4];
	add.f32 	%f90, %f89, %f86;
	ld.shared.f32 	%f91, [%r61+8];
	add.f32 	%f92, %f91, %f88;
	ld.shared.f32 	%f93, [%r62+8];
	add.f32 	%f94, %f93, %f90;
	ld.shared.f32 	%f95, [%r61+12];
	add.f32 	%f122, %f95, %f92;
	ld.shared.f32 	%f96, [%r62+12];
	add.f32 	%f123, %f96, %f94;
	add.s32 	%r82, %r82, 4;
$L__BB0_13:
	setp.eq.s32 	%p11, %r28, 0;
	@%p11 bra 	$L__BB0_18;
	setp.eq.s32 	%p12, %r28, 1;
	@%p12 bra 	$L__BB0_16;
	shl.b32 	%r63, %r82, 2;
	add.s32 	%r64, %r8, %r63;
	ld.shared.f32 	%f98, [%r64];
	add.f32 	%f99, %f98, %f122;
	add.s32 	%r65, %r9, %r63;
	ld.shared.f32 	%f100, [%r65];
	add.f32 	%f101, %f100, %f123;
	ld.shared.f32 	%f102, [%r64+4];
	add.f32 	%f122, %f102, %f99;
	ld.shared.f32 	%f103, [%r65+4];
	add.f32 	%f123, %f103, %f101;
	add.s32 	%r82, %r82, 2;
$L__BB0_16:
	and.b32  	%r66, %r13, 1;
	setp.eq.b32 	%p13, %r66, 1;
	not.pred 	%p14, %p13;
	@%p14 bra 	$L__BB0_18;
	shl.b32 	%r67, %r82, 2;
	add.s32 	%r68, %r8, %r67;
	ld.shared.f32 	%f104, [%r68];
	add.f32 	%f122, %f104, %f122;
	add.s32 	%r69, %r9, %r67;
	ld.shared.f32 	%f105, [%r69];
	add.f32 	%f123, %f105, %f123;
$L__BB0_18:
	st.shared.f32 	[%r8], %f122;
	st.shared.f32 	[%r9], %f123;
$L__BB0_19:
	setp.ne.s32 	%p15, %r1, 0;
	bar.sync 	0;
	@%p15 bra 	$L__BB0_21;
	mul.lo.s32 	%r70, %r5, %r2;
	shl.b32 	%r71, %r70, 1;
	mad.lo.s32 	%r72, %r7, %r5, %r4;
	shl.b32 	%r73, %r72, 1;
	add.s32 	%r74, %r73, %r71;
	ld.shared.f32 	%f106, [%r8];
	cvta.to.global.u64 	%rd12, %rd1;
	mul.wide.u32 	%rd13, %r74, 4;
	add.s64 	%rd14, %rd12, %rd13;
	st.global.f32 	[%rd14], %f106;
	ld.shared.f32 	%f107, [%r9];
	st.global.f32 	[%rd14+4], %f107;
$L__BB0_21:
	ret;

}
	// .globl	_Z16multiply_mix_addPsPfS0_
.visible .entry _Z16multiply_mix_addPsPfS0_(
	.param .u64 .ptr .align 1 _Z16multiply_mix_addPsPfS0__param_0,
	.param .u64 .ptr .align 1 _Z16multiply_mix_addPsPfS0__param_1,
	.param .u64 .ptr .align 1 _Z16multiply_mix_addPsPfS0__param_2
)
{
	.reg .pred 	%p<56>;
	.reg .b16 	%rs<5>;
	.reg .b32 	%r<181>;
	.reg .b32 	%f<190>;
	.reg .b64 	%rd<68>;
	.reg .b64 	%fd<100>;
	// demoted variable
	.shared .align 4 .b8 _ZZ16multiply_mix_addPsPfS0_E5itemp[4096];
	// demoted variable
	.shared .align 4 .b8 _ZZ16multiply_mix_addPsPfS0_E5qtemp[4096];
	ld.param.u64 	%rd18, [_Z16multiply_mix_addPsPfS0__param_0];
	ld.param.u64 	%rd19, [_Z16multiply_mix_addPsPfS0__param_1];
	ld.param.u64 	%rd20, [_Z16multiply_mix_addPsPfS0__param_2];
	mov.u32 	%r1, %tid.x;
	mov.u32 	%r2, %tid.y;
	mov.u32 	%r164, %ntid.x;
	mov.u32 	%r4, %ctaid.x;
	mov.u32 	%r5, %nctaid.x;
	mul.lo.s32 	%r64, %r4, %r164;
	cvt.rn.f32.u32 	%f29, %r64;
	shl.b32 	%r65, %r1, 2;
	cvt.rn.f32.u32 	%f30, %r65;
	fma.rn.f32 	%f31, %f29, 0f40000000, %f30;
	cvt.rzi.u32.f32 	%r66, %f31;
	mul.lo.s32 	%r67, %r164, %r5;
	shl.b32 	%r68, %r67, 2;
	setp.le.u32 	%p1, %r66, %r68;
	@%p1 bra 	$L__BB1_2;
	mov.u64 	%rd21, $str;
	cvta.global.u64 	%rd22, %rd21;
	mov.u64 	%rd23, $str$1;
	cvta.global.u64 	%rd24, %rd23;
	mov.u64 	%rd25, __unnamed_1;
	cvta.global.u64 	%rd26, %rd25;
	{ // callseq 0, 0
	.param .b64 param0;
	st.param.b64 	[param0], %rd22;
	.param .b64 param1;
	st.param.b64 	[param1], %rd24;
	.param .b32 param2;
	st.param.b32 	[param2], 135;
	.param .b64 param3;
	st.param.b64 	[param3], %rd26;
	.param .b64 param4;
	st.param.b64 	[param4], 1;
	call.uni 
	__assertfail, 
	(
	param0, 
	param1, 
	param2, 
	param3, 
	param4
	);
	} // callseq 0
$L__BB1_2:
	mad.lo.s32 	%r69, %r2, %r164, %r1;
	shl.b32 	%r6, %r69, 2;
	shl.b32 	%r70, %r5, 5;
	shl.b32 	%r71, %r164, 1;
	add.s32 	%r72, %r70, %r71;
	add.s32 	%r73, %r72, -32;
	shl.b32 	%r74, %r4, 5;
	shl.b32 	%r75, %r1, 1;
	add.s32 	%r7, %r74, %r75;
	mul.lo.s32 	%r76, %r2, %r73;
	shl.b32 	%r77, %r76, 1;
	mov.u32 	%r78, %ctaid.y;
	mov.u32 	%r79, %ntid.y;
	mul.lo.s32 	%r8, %r78, %r79;
	mad.lo.s32 	%r80, %r73, %r8, %r7;
	shl.b32 	%r81, %r80, 1;
	add.s32 	%r82, %r81, %r77;
	cvta.to.global.u64 	%rd27, %rd20;
	mul.wide.u32 	%rd28, %r6, 4;
	add.s64 	%rd1, %rd27, %rd28;
	ld.global.f32 	%f32, [%rd1];
	cvta.to.global.u64 	%rd29, %rd18;
	mul.wide.u32 	%rd30, %r82, 2;
	add.s64 	%rd31, %rd29, %rd30;
	ld.global.u16 	%rs1, [%rd31];
	cvt.rn.f32.s16 	%f33, %rs1;
	mul.f32 	%f34, %f32, %f33;
	ld.global.f32 	%f35, [%rd1+4];
	ld.global.u16 	%rs2, [%rd31+2];
	cvt.rn.f32.s16 	%f36, %rs2;
	mul.f32 	%f37, %f35, %f36;
	sub.f32 	%f38, %f34, %f37;
	ld.global.f32 	%f39, [%rd1+8];
	ld.global.u16 	%rs3, [%rd31+4];
	cvt.rn.f32.s16 	%f40, %rs3;
	fma.rn.f32 	%f41, %f39, %f40, %f38;
	ld.global.f32 	%f42, [%rd1+12];
	ld.global.u16 	%rs4, [%rd31+6];
	cvt.rn.f32.s16 	%f43, %rs4;
	mul.f32 	%f44, %f42, %f43;
	sub.f32 	%f45, %f41, %f44;
	mov.u32 	%r83, _ZZ16multiply_mix_addPsPfS0_E5itemp;
	add.s32 	%r9, %r83, %r6;
	st.shared.f32 	[%r9], %f45;
	mul.f32 	%f46, %f35, %f33;
	fma.rn.f32 	%f47, %f32, %f36, %f46;
	fma.rn.f32 	%f48, %f39, %f43, %f47;
	fma.rn.f32 	%f49, %f42, %f40, %f48;
	mov.u32 	%r84, _ZZ16multiply_mix_addPsPfS0_E5qtemp;
	add.s32 	%r10, %r84, %r6;
	st.shared.f32 	[%r10], %f49;
	bar.sync 	0;
	and.b32  	%r85, %r164, 1;
	setp.eq.b32 	%p2, %r85, 1;
	@%p2 bra 	$L__BB1_3;
	bra.uni 	$L__BB1_25;
$L__BB1_3:
	setp.eq.s32 	%p5, %r164, 0;
	mul.lo.s32 	%r90, %r164, -858993459;
	setp.gt.u32 	%p6, %r90, 858993459;
	or.pred  	%p7, %p5, %p6;
	@%p7 bra 	$L__BB1_7;
$L__BB1_4:
	mul.hi.u32 	%r91, %r164, -858993459;
	shr.u32 	%r15, %r91, 2;
	setp.ge.u32 	%p8, %r1, %r15;
	@%p8 bra 	$L__BB1_6;
	ld.shared.f32 	%f56, [%r9];
	shl.b32 	%r92, %r15, 2;
	add.s32 	%r93, %r9, %r92;
	ld.shared.f32 	%f57, [%r93];
	add.f32 	%f58, %f56, %f57;
	add.s32 	%r94, %r93, %r92;
	ld.shared.f32 	%f59, [%r94];
	add.f32 	%f60, %f58, %f59;
	add.s32 	%r95, %r94, %r92;
	ld.shared.f32 	%f61, [%r95];
	add.f32 	%f62, %f60, %f61;
	add.s32 	%r96, %r95, %r92;
	ld.shared.f32 	%f63, [%r96];
	add.f32 	%f64, %f62, %f63;
	st.shared.f32 	[%r9], %f64;
	ld.shared.f32 	%f65, [%r10];
	add.s32 	%r97, %r10, %r92;
	ld.shared.f32 	%f66, [%r97];
	add.f32 	%f67, %f65, %f66;
	add.s32 	%r98, %r97, %r92;
	ld.shared.f32 	%f68, [%r98];
	add.f32 	%f69, %f67, %f68;
	add.s32 	%r99, %r98, %r92;
	ld.shared.f32 	%f70, [%r99];
	add.f32 	%f71, %f69, %f70;
	add.s32 	%r100, %r99, %r92;
	ld.shared.f32 	%f72, [%r100];
	add.f32 	%f73, %f71, %f72;
	st.shared.f32 	[%r10], %f73;
$L__BB1_6:
	bar.sync 	0;
	setp.gt.u32 	%p9, %r164, 4;
	mul.lo.s32 	%r101, %r15, -858993459;
	setp.lt.u32 	%p10, %r101, 858993460;
	and.pred  	%p11, %p9, %p10;
	mov.u32 	%r164, %r15;
	@%p11 bra 	$L__BB1_4;
$L__BB1_7:
	setp.ne.s32 	%p12, %r1, 0;
	setp.lt.u32 	%p13, %r164, 2;
	or.pred  	%p14, %p12, %p13;
	@%p14 bra 	$L__BB1_21;
	ld.shared.f32 	%f188, [%r9];
	ld.shared.f32 	%f189, [%r10];
	add.s32 	%r17, %r164, -1;
	add.s32 	%r103, %r164, -2;
	and.b32  	%r18, %r17, 7;
	setp.lt.u32 	%p15, %r103, 7;
	mov.b32 	%r170, 1;
	@%p15 bra 	$L__BB1_12;
	and.b32  	%r105, %r17, -8;
	neg.s32 	%r168, %r105;
	add.s32 	%r106, %r6, 16;
	add.s32 	%r166, %r83, %r106;
	add.s32 	%r165, %r84, %r106;
	mov.b32 	%r167, 0;
$L__BB1_10:
	.pragma "nounroll";
	ld.shared.f32 	%f75, [%r166+-12];
	add.f32 	%f76, %f75, %f188;
	ld.shared.f32 	%f77, [%r165+-12];
	add.f32 	%f78, %f77, %f189;
	ld.shared.f32 	%f79, [%r166+-8];
	add.f32 	%f80, %f79, %f76;
	ld.shared.f32 	%f81, [%r165+-8];
	add.f32 	%f82, %f81, %f78;
	ld.shared.f32 	%f83, [%r166+-4];
	add.f32 	%f84, %f83, %f80;
	ld.shared.f32 	%f85, [%r165+-4];
	add.f32 	%f86, %f85, %f82;
	ld.shared.f32 	%f87, [%r166];
	add.f32 	%f88, %f87, %f84;
	ld.shared.f32 	%f89, [%r165];
	add.f32 	%f90, %f89, %f86;
	ld.shared.f32 	%f91, [%r166+4];
	add.f32 	%f92, %f91, %f88;
	ld.shared.f32 	%f93, [%r165+4];
	add.f32 	%f94, %f93, %f90;
	ld.shared.f32 	%f95, [%r166+8];
	add.f32 	%f96, %f95, %f92;
	ld.shared.f32 	%f97, [%r165+8];
	add.f32 	%f98, %f97, %f94;
	ld.shared.f32 	%f99, [%r166+12];
	add.f32 	%f100, %f99, %f96;
	ld.shared.f32 	%f101, [%r165+12];
	add.f32 	%f102, %f101, %f98;
	ld.shared.f32 	%f103, [%r166+16];
	add.f32 	%f188, %f103, %f100;
	ld.shared.f32 	%f104, [%r165+16];
	add.f32 	%f189, %f104, %f102;
	add.s32 	%r168, %r168, 8;
	add.s32 	%r167, %r167, 8;
	add.s32 	%r166, %r166, 32;
	add.s32 	%r165, %r165, 32;
	setp.ne.s32 	%p16, %r168, 0;
	@%p16 bra 	$L__BB1_10;
	add.s32 	%r170, %r167, 1;
$L__BB1_12:
	setp.eq.s32 	%p17, %r18, 0;
	@%p17 bra 	$L__BB1_20;
	and.b32  	%r32, %r17, 3;
	setp.lt.u32 	%p18, %r18, 4;
	@%p18 bra 	$L__BB1_15;
	shl.b32 	%r109, %r170, 2;
	add.s32 	%r110, %r9, %r109;
	ld.shared.f32 	%f106, [%r110];
	add.f32 	%f107, %f106, %f188;
	add.s32 	%r111, %r10, %r109;
	ld.shared.f32 	%f108, [%r111];
	add.f32 	%f109, %f108, %f189;
	ld.shared.f32 	%f110, [%r110+4];
	add.f32 	%f111, %f110, %f107;
	ld.shared.f32 	%f112, [%r111+4];
	add.f32 	%f113, %f112, %f109;
	ld.shared.f32 	%f114, [%r110+8];
	add.f32 	%f115, %f114, %f111;
	ld.shared.f32 	%f116, [%r111+8];
	add.f32 	%f117, %f116, %f113;
	ld.shared.f32 	%f118, [%r110+12];
	add.f32 	%f188, %f118, %f115;
	ld.shared.f32 	%f119, [%r111+12];
	add.f32 	%f189, %f119, %f117;
	add.s32 	%r170, %r170, 4;
$L__BB1_15:
	setp.eq.s32 	%p19, %r32, 0;
	@%p19 bra 	$L__BB1_20;
	setp.eq.s32 	%p20, %r32, 1;
	@%p20 bra 	$L__BB1_18;
	shl.b32 	%r112, %r170, 2;
	add.s32 	%r113, %r9, %r112;
	ld.shared.f32 	%f121, [%r113];
	add.f32 	%f122, %f121, %f188;
	add.s32 	%r114, %r10, %r112;
	ld.shared.f32 	%f123, [%r114];
	add.f32 	%f124, %f123, %f189;
	ld.shared.f32 	%f125, [%r113+4];
	add.f32 	%f188, %f125, %f122;
	ld.shared.f32 	%f126, [%r114+4];
	add.f32 	%f189, %f126, %f124;
	add.s32 	%r170, %r170, 2;
$L__BB1_18:
	and.b32  	%r115, %r17, 1;
	setp.eq.b32 	%p21, %r115, 1;
	not.pred 	%p22, %p21;
	@%p22 bra 	$L__BB1_20;
	shl.b32 	%r116, %r170, 2;
	add.s32 	%r117, %r9, %r116;
	ld.shared.f32 	%f127, [%r117];
	add.f32 	%f188, %f127, %f188;
	add.s32 	%r118, %r10, %r116;
	ld.shared.f32 	%f128, [%r118];
	add.f32 	%f189, %f128, %f189;
$L__BB1_20:
	st.shared.f32 	[%r9], %f188;
	st.shared.f32 	[%r10], %f189;
$L__BB1_21:
	setp.ne.s32 	%p23, %r1, 0;
	bar.sync 	0;
	@%p23 bra 	$L__BB1_55;
	ld.global.f32 	%f129, [%rd1+12];
	ld.global.f32 	%f130, [%rd1+8];
	div.rn.f32 	%f131, %f129, %f130;
	abs.f32 	%f132, %f131;
	setp.gt.f32 	%p24, %f132, 0f3F800000;
	rcp.approx.ftz.f32 	%f133, %f132;
	selp.f32 	%f134, %f133, %f132, %p24;
	mul.f32 	%f135, %f134, %f134;
	fma.rn.f32 	%f136, %f135, 0f3B2090AA, 0fBC6BE14F;
	fma.rn.f32 	%f137, %f136, %f135, 0f3D23397E;
	fma.rn.f32 	%f138, %f137, %f135, 0fBD948A7A;
	fma.rn.f32 	%f139, %f138, %f135, 0f3DD76B21;
	fma.rn.f32 	%f140, %f139, %f135, 0fBE111E88;
	fma.rn.f32 	%f141, %f140, %f135, 0f3E4CAF60;
	fma.rn.f32 	%f142, %f141, %f135, 0fBEAAAA27;
	mul.f32 	%f143, %f135, %f142;
	fma.rn.f32 	%f144, %f143, %f134, %f134;
	neg.f32 	%f145, %f144;
	fma.rn.f32 	%f146, 0f3F6EE581, 0f3FD774EB, %f145;
	selp.f32 	%f147, %f146, %f144, %p24;
	setp.num.f32 	%p25, %f132, %f132;
	copysign.f32 	%f148, %f131, %f147;
	selp.f32 	%f149, %f148, %f147, %p25;
	ld.global.f32 	%f150, [%rd1+4];
	ld.global.f32 	%f151, [%rd1];
	div.rn.f32 	%f152, %f150, %f151;
	abs.f32 	%f153, %f152;
	setp.gt.f32 	%p26, %f153, 0f3F800000;
	rcp.approx.ftz.f32 	%f154, %f153;
	selp.f32 	%f155, %f154, %f153, %p26;
	mul.f32 	%f156, %f155, %f155;
	fma.rn.f32 	%f157, %f156, 0f3B2090AA, 0fBC6BE14F;
	fma.rn.f32 	%f158, %f157, %f156, 0f3D23397E;
	fma.rn.f32 	%f159, %f158, %f156, 0fBD948A7A;
	fma.rn.f32 	%f160, %f159, %f156, 0f3DD76B21;
	fma.rn.f32 	%f161, %f160, %f156, 0fBE111E88;
	fma.rn.f32 	%f162, %f161, %f156, 0f3E4CAF60;
	fma.rn.f32 	%f163, %f162, %f156, 0fBEAAAA27;
	mul.f32 	%f164, %f156, %f163;
	fma.rn.f32 	%f165, %f164, %f155, %f155;
	neg.f32 	%f166, %f165;
	fma.rn.f32 	%f167, 0f3F6EE581, 0f3FD774EB, %f166;
	selp.f32 	%f168, %f167, %f165, %p26;
	setp.num.f32 	%p27, %f153, %f153;
	copysign.f32 	%f169, %f152, %f168;
	selp.f32 	%f170, %f169, %f168, %p27;
	sub.f32 	%f171, %f149, %f170;
	cvt.f64.f32 	%fd23, %f171;
	mov.f64 	%fd24, 0d401921FB54442D18;
	{
	.reg .b32 %temp; 
	mov.b64 	{%temp, %r119}, %fd24;
	}
	and.b32  	%r121, %r119, 2147483647;
	{
	.reg .b32 %temp; 
	mov.b64 	{%r122, %temp}, %fd24;
	}
	mov.b64 	%fd95, {%r122, %r121};
	cvt.rn.f64.u32 	%fd25, %r7;
	mul.f64 	%fd2, %fd25, %fd23;
	{
	.reg .b32 %temp; 
	mov.b64 	{%temp, %r123}, %fd2;
	}
	and.b32  	%r124, %r123, 2147483647;
	{
	.reg .b32 %temp; 
	mov.b64 	{%r125, %temp}, %fd2;
	}
	mov.b64 	%fd94, {%r125, %r124};
	max.u32 	%r126, %r124, %r121;
	setp.lt.u32 	%p28, %r126, 2146435072;
	@%p28 bra 	$L__BB1_29;
	setp.num.f64 	%p44, %fd94, %fd94;
	setp.num.f64 	%p45, %fd95, %fd95;
	and.pred  	%p46, %p44, %p45;
	@%p46 bra 	$L__BB1_28;
	mov.f64 	%fd35, 0d401921FB54442D18;
	add.rn.f64 	%fd96, %fd2, %fd35;
	bra.uni 	$L__BB1_45;
$L__BB1_25:
	shr.u32 	%r13, %r164, 1;
	setp.ge.u32 	%p3, %r1, %r13;
	@%p3 bra 	$L__BB1_27;
	shl.b32 	%r86, %r164, 1;
	add.s32 	%r87, %r9, %r86;
	ld.shared.f32 	%f50, [%r87];
	ld.shared.f32 	%f51, [%r9];
	add.f32 	%f52, %f50, %f51;
	st.shared.f32 	[%r9], %f52;
	add.s32 	%r88, %r10, %r86;
	ld.shared.f32 	%f53, [%r88];
	ld.shared.f32 	%f54, [%r10];
	add.f32 	%f55, %f53, %f54;
	st.shared.f32 	[%r10], %f55;
$L__BB1_27:
	bar.sync 	0;
	and.b32  	%r89, %r164, 2;
	setp.eq.s32 	%p4, %r89, 0;
	mov.u32 	%r164, %r13;
	@%p4 bra 	$L__BB1_25;
	bra.uni 	$L__BB1_3;
$L__BB1_28:
	setp.eq.f64 	%p47, %fd94, 0d7FF0000000000000;
	selp.f64 	%fd96, 0dFFF8000000000000, %fd2, %p47;
	bra.uni 	$L__BB1_45;
$L__BB1_29:
	setp.eq.f64 	%p29, %fd95, 0d0000000000000000;
	mov.f64 	%fd96, 0dFFF8000000000000;
	@%p29 bra 	$L__BB1_45;
	setp.ltu.f64 	%p30, %fd94, %fd95;
	mov.f64 	%fd96, %fd2;
	@%p30 bra 	$L__BB1_45;
	{
	.reg .b32 %temp; 
	mov.b64 	{%temp, %r127}, %fd94;
	}
	shr.u32 	%r172, %r127, 20;
	{
	.reg .b32 %temp; 
	mov.b64 	{%temp, %r38}, %fd95;
	}
	shr.u32 	%r173, %r38, 20;
	setp.gt.u32 	%p31, %r127, 1048575;
	@%p31 bra 	$L__BB1_33;
	mul.f64 	%fd94, %fd94, 0d4350000000000000;
	{
	.reg .b32 %temp; 
	mov.b64 	{%temp, %r128}, %fd94;
	}
	shr.u32 	%r129, %r128, 20;
	add.s32 	%r130, %r172, %r129;
	add.s32 	%r172, %r130, -54;
$L__BB1_33:
	setp.gt.u32 	%p32, %r38, 1048575;
	@%p32 bra 	$L__BB1_35;
	mul.f64 	%fd95, %fd95, 0d4350000000000000;
	{
	.reg .b32 %temp; 
	mov.b64 	{%temp, %r131}, %fd95;
	}
	shr.u32 	%r132, %r131, 20;
	add.s32 	%r133, %r173, %r132;
	add.s32 	%r173, %r133, -54;
$L__BB1_35:
	mov.b64 	%rd33, %fd94;
	mov.b64 	%rd34, %fd95;
	and.b64  	%rd35, %rd33, 4503599627370495;
	or.b64  	%rd63, %rd35, 4503599627370496;
	and.b64  	%rd36, %rd34, 4503599627370495;
	or.b64  	%rd3, %rd36, 4503599627370496;
	sub.s32 	%r44, %r172, %r173;
	min.s32 	%r45, %r44, 0;
	add.s32 	%r134, %r173, %r45;
	sub.s32 	%r135, %r172, %r134;
	add.s32 	%r136, %r135, 1;
	and.b32  	%r46, %r136, 3;
	setp.eq.s32 	%p33, %r46, 0;
	mov.u32 	%r176, %r44;
	@%p33 bra 	$L__BB1_38;
	neg.s32 	%r174, %r46;
	mov.u32 	%r176, %r44;
$L__BB1_37:
	.pragma "nounroll";
	sub.s64 	%rd37, %rd63, %rd3;
	mov.b64 	%fd27, %rd37;
	{
	.reg .b32 %temp; 
	mov.b64 	{%temp, %r137}, %fd27;
	}
	setp.lt.s32 	%p34, %r137, 0;
	selp.b64 	%rd66, %rd63, %rd37, %p34;
	shl.b64 	%rd63, %rd66, 1;
	add.s32 	%r176, %r176, -1;
	add.s32 	%r174, %r174, 1;
	setp.ne.s32 	%p35, %r174, 0;
	@%p35 bra 	$L__BB1_37;
$L__BB1_38:
	sub.s32 	%r138, %r44, %r45;
	setp.lt.u32 	%p36, %r138, 3;
	@%p36 bra 	$L__BB1_40;
$L__BB1_39:
	sub.s64 	%rd38, %rd63, %rd3;
	mov.b64 	%fd28, %rd38;
	{
	.reg .b32 %temp; 
	mov.b64 	{%temp, %r139}, %fd28;
	}
	setp.lt.s32 	%p37, %r139, 0;
	selp.b64 	%rd39, %rd63, %rd38, %p37;
	shl.b64 	%rd40, %rd39, 1;
	sub.s64 	%rd41, %rd40, %rd3;
	mov.b64 	%fd29, %rd41;
	{
	.reg .b32 %temp; 
	mov.b64 	{%temp, %r140}, %fd29;
	}
	setp.lt.s32 	%p38, %r140, 0;
	selp.b64 	%rd42, %rd40, %rd41, %p38;
	shl.b64 	%rd43, %rd42, 1;
	sub.s64 	%rd44, %rd43, %rd3;
	mov.b64 	%fd30, %rd44;
	{
	.reg .b32 %temp; 
	mov.b64 	{%temp, %r141}, %fd30;
	}
	setp.lt.s32 	%p39, %r141, 0;
	selp.b64 	%rd45, %rd43, %rd44, %p39;
	shl.b64 	%rd46, %rd45, 1;
	sub.s64 	%rd47, %rd46, %rd3;
	mov.b64 	%fd31, %rd47;
	{
	.reg .b32 %temp; 
	mov.b64 	{%temp, %r142}, %fd31;
	}
	setp.lt.s32 	%p40, %r142, 0;
	selp.b64 	%rd66, %rd46, %rd47, %p40;
	shl.b64 	%rd63, %rd66, 1;
	add.s32 	%r54, %r176, -4;
	setp.gt.s32 	%p41, %r176, 3;
	mov.u32 	%r176, %r54;
	@%p41 bra 	$L__BB1_39;
$L__BB1_40:
	and.b64  	%rd13, %rd66, 9223372036854775807;
	setp.eq.s64 	%p42, %rd13, 0;
	mov.b64 	%rd67, 0;
	@%p42 bra 	$L__BB1_44;
	mov.b64 	%fd32, %rd13;
	mul.f64 	%fd33, %fd32, 0d4350000000000000;
	{
	.reg .b32 %temp; 
	mov.b64 	{%temp, %r143}, %fd33;
	}
	shr.u32 	%r144, %r143, 20;
	sub.s32 	%r145, 55, %r144;
	sub.s32 	%r55, %r173, %r145;
	shl.b64 	%rd14, %rd13, %r145;
	setp.gt.s32 	%p43, %r55, 0;
	@%p43 bra 	$L__BB1_43;
	sub.s32 	%r147, 1, %r55;
	shr.u64 	%rd67, %rd14, %r147;
	bra.uni 	$L__BB1_44;
$L__BB1_43:
	add.s32 	%r146, %r55, -1;
	cvt.u64.u32 	%rd49, %r146;
	shl.b64 	%rd50, %rd49, 52;
	add.s64 	%rd67, %rd50, %rd14;
$L__BB1_44:
	mov.b64 	%fd34, %rd67;
	copysign.f64 	%fd96, %fd2, %fd34;
$L__BB1_45:
	ld.shared.f32 	%f27, [%r9];
	abs.f64 	%fd12, %fd96;
	setp.neu.f64 	%p48, %fd12, 0d7FF0000000000000;
	@%p48 bra 	$L__BB1_47;
	mov.f64 	%fd41, 0d0000000000000000;
	mul.rn.f64 	%fd98, %fd96, %fd41;
	mov.b32 	%r179, 1;
	bra.uni 	$L__BB1_50;
$L__BB1_47:
	mul.f64 	%fd36, %fd96, 0d3FE45F306DC9C883;
	cvt.rni.s32.f64 	%r178, %fd36;
	cvt.rn.f64.s32 	%fd37, %r178;
	fma.rn.f64 	%fd38, %fd37, 0dBFF921FB54442D18, %fd96;
	fma.rn.f64 	%fd39, %fd37, 0dBC91A62633145C00, %fd38;
	fma.rn.f64 	%fd98, %fd37, 0dB97B839A252049C0, %fd39;
	setp.ltu.f64 	%p49, %fd12, 0d41E0000000000000;
	@%p49 bra 	$L__BB1_49;
	{ // callseq 1, 0
	.param .b64 param0;
	st.param.f64 	[param0], %fd96;
	.param .align 16 .b8 retval0[16];
	call.uni (retval0), 
	__internal_trig_reduction_slowpathd, 
	(
	param0
	);
	ld.param.f64 	%fd98, [retval0];
	ld.param.b32 	%r178, [retval0+8];
	} // callseq 1
$L__BB1_49:
	add.s32 	%r179, %r178, 1;
$L__BB1_50:
	setp.neu.f64 	%p50, %fd12, 0d7FF0000000000000;
	shl.b32 	%r150, %r179, 6;
	cvt.u64.u32 	%rd51, %r150;
	and.b64  	%rd52, %rd51, 64;
	mov.u64 	%rd53, __cudart_sin_cos_coeffs;
	add.s64 	%rd54, %rd53, %rd52;
	mul.rn.f64 	%fd42, %fd98, %fd98;
	and.b32  	%r151, %r179, 1;
	setp.eq.b32 	%p51, %r151, 1;
	selp.f64 	%fd43, 0dBDA8FF8320FD8164, 0d3DE5DB65F9785EBA, %p51;
	ld.global.nc.v2.f64 	{%fd44, %fd45}, [%rd54];
	fma.rn.f64 	%fd46, %fd43, %fd42, %fd44;
	fma.rn.f64 	%fd47, %fd46, %fd42, %fd45;
	ld.global.nc.v2.f64 	{%fd48, %fd49}, [%rd54+16];
	fma.rn.f64 	%fd50, %fd47, %fd42, %fd48;
	fma.rn.f64 	%fd51, %fd50, %fd42, %fd49;
	ld.global.nc.v2.f64 	{%fd52, %fd53}, [%rd54+32];
	fma.rn.f64 	%fd54, %fd51, %fd42, %fd52;
	fma.rn.f64 	%fd55, %fd54, %fd42, %fd53;
	fma.rn.f64 	%fd56, %fd55, %fd98, %fd98;
	fma.rn.f64 	%fd57, %fd55, %fd42, 0d3FF0000000000000;
	selp.f64 	%fd58, %fd57, %fd56, %p51;
	and.b32  	%r152, %r179, 2;
	setp.eq.s32 	%p52, %r152, 0;
	mov.f64 	%fd59, 0d0000000000000000;
	sub.f64 	%fd60, %fd59, %fd58;
	selp.f64 	%fd18, %fd58, %fd60, %p52;
	ld.shared.f32 	%f28, [%r10];
	@%p50 bra 	$L__BB1_52;
	mov.f64 	%fd66, 0d0000000000000000;
	mul.rn.f64 	%fd99, %fd96, %fd66;
	mov.b32 	%r180, 0;
	bra.uni 	$L__BB1_54;
$L__BB1_52:
	mul.f64 	%fd61, %fd96, 0d3FE45F306DC9C883;
	cvt.rni.s32.f64 	%r180, %fd61;
	cvt.rn.f64.s32 	%fd62, %r180;
	fma.rn.f64 	%fd63, %fd62, 0dBFF921FB54442D18, %fd96;
	fma.rn.f64 	%fd64, %fd62, 0dBC91A62633145C00, %fd63;
	fma.rn.f64 	%fd99, %fd62, 0dB97B839A252049C0, %fd64;
	setp.ltu.f64 	%p53, %fd12, 0d41E0000000000000;
	@%p53 bra 	$L__BB1_54;
	{ // callseq 2, 0
	.param .b64 param0;
	st.param.f64 	[param0], %fd96;
	.param .align 16 .b8 retval0[16];
	call.uni (retval0), 
	__internal_trig_reduction_slowpathd, 
	(
	param0
	);
	ld.param.f64 	%fd99, [retval0];
	ld.param.b32 	%r180, [retval0+8];
	} // callseq 2
$L__BB1_54:
	cvt.f64.f32 	%fd67, %f27;
	cvt.f64.f32 	%fd68, %f28;
	shl.b32 	%r155, %r180, 6;
	cvt.u64.u32 	%rd55, %r155;
	and.b64  	%rd56, %rd55, 64;
	add.s64 	%rd58, %rd53, %rd56;
	mul.rn.f64 	%fd69, %fd99, %fd99;
	and.b32  	%r156, %r180, 1;
	setp.eq.b32 	%p54, %r156, 1;
	selp.f64 	%fd70, 0dBDA8FF8320FD8164, 0d3DE5DB65F9785EBA, %p54;
	ld.global.nc.v2.f64 	{%fd71, %fd72}, [%rd58];
	fma.rn.f64 	%fd73, %fd70, %fd69, %fd71;
	fma.rn.f64 	%fd74, %fd73, %fd69, %fd72;
	ld.global.nc.v2.f64 	{%fd75, %fd76}, [%rd58+16];
	fma.rn.f64 	%fd77, %fd74, %fd69, %fd75;
	fma.rn.f64 	%fd78, %fd77, %fd69, %fd76;
	ld.global.nc.v2.f64 	{%fd79, %fd80}, [%rd58+32];
	fma.rn.f64 	%fd81, %fd78, %fd69, %fd79;
	fma.rn.f64 	%fd82, %fd81, %fd69, %fd80;
	fma.rn.f64 	%fd83, %fd82, %fd99, %fd99;
	fma.rn.f64 	%fd84, %fd82, %fd69, 0d3FF0000000000000;
	selp.f64 	%fd85, %fd84, %fd83, %p54;
	and.b32  	%r157, %r180, 2;
	setp.eq.s32 	%p55, %r157, 0;
	mov.f64 	%fd86, 0d0000000000000000;
	sub.f64 	%fd87, %fd86, %fd85;
	selp.f64 	%fd88, %fd85, %fd87, %p55;
	mul.f64 	%fd89, %fd88, %fd68;
	mul.f64 	%fd90, %fd18, %fd67;
	sub.f64 	%fd91, %fd90, %fd89;
	cvt.rn.f32.f64 	%f172, %fd91;
	st.shared.f32 	[%r9], %f172;
	mul.f64 	%fd92, %fd88, %fd67;
	fma.rn.f64 	%fd93, %fd18, %fd68, %fd92;
	cvt.rn.f32.f64 	%f173, %fd93;
	st.shared.f32 	[%r10], %f173;
	mul.lo.s32 	%r158, %r5, %r2;
	shl.b32 	%r159, %r158, 1;
	mad.lo.s32 	%r160, %r8, %r5, %r4;
	shl.b32 	%r161, %r160, 1;
	add.s32 	%r162, %r161, %r159;
	cvta.to.global.u64 	%rd59, %rd19;
	mul.wide.u32 	%rd60, %r162, 4;
	add.s64 	%rd61, %rd59, %rd60;
	st.global.f32 	[%rd61], %f172;
	st.global.f32 	[%rd61+4], %f173;
$L__BB1_55:
	ret;

}
.func  (.param .align 16 .b8 func_retval0[16]) __internal_trig_reduction_slowpathd(
	.param .b64 __internal_trig_reduction_slowpathd_param_0
)
{
	.local .align 8 .b8 	__local_depot2[40];
	.reg .b64 	%SP;
	.reg .b64 	%SPL;
	.reg .pred 	%p<10>;
	.reg .b32 	%r<47>;
	.reg .b64 	%rd<74>;
	.reg .b64 	%fd<5>;

	mov.u64 	%SPL, __local_depot2;
	ld.param.f64 	%fd4, [__internal_trig_reduction_slowpathd_param_0];
	add.u64 	%rd1, %SPL, 0;
	{
	.reg .b32 %temp; 
	mov.b64 	{%temp, %r1}, %fd4;
	}
	shr.u32 	%r2, %r1, 20;
	and.b32  	%r3, %r2, 2047;
	setp.eq.s32 	%p1, %r3, 2047;
	mov.b32 	%r46, 0;
	@%p1 bra 	$L__BB2_9;
	add.s32 	%r20, %r3, -1024;
	mov.b64 	%rd20, %fd4;
	shl.b64 	%rd2, %rd20, 11;
	shr.u32 	%r4, %r20, 6;
	sub.s32 	%r45, 15, %r4;
	sub.s32 	%r21, 19, %r4;
	setp.lt.u32 	%p2, %r20, 128;
	selp.b32 	%r6, 18, %r21, %p2;
	setp.ge.s32 	%p3, %r45, %r6;
	mov.b64 	%rd70, 0;
	@%p3 bra 	$L__BB2_4;
	add.s32 	%r23, %r6, %r4;
	neg.s32 	%r43, %r23;
	or.b64  	%rd3, %rd2, -9223372036854775808;
	mov.b64 	%rd70, 0;
	mov.b32 	%r42, 0;
	mov.u64 	%rd25, __cudart_i2opi_d;
	mov.u32 	%r44, %r45;
$L__BB2_3:
	.pragma "nounroll";
	mul.wide.s32 	%rd22, %r42, 8;
	add.s64 	%rd23, %rd1, %rd22;
	mul.wide.s32 	%rd24, %r44, 8;
	add.s64 	%rd26, %rd25, %rd24;
	ld.global.nc.u64 	%rd27, [%rd26];
	{
	.reg .u32 %r0, %r1, %r2, %r3, %alo, %ahi, %blo, %bhi, %clo, %chi;
	mov.b64 	{%alo,%ahi}, %rd27;
	mov.b64 	{%blo,%bhi}, %rd3;
	mov.b64 	{%clo,%chi}, %rd70;
	mad.lo.cc.u32 	%r0, %alo, %blo, %clo;
	madc.hi.cc.u32 	%r1, %alo, %blo, %chi;
	madc.hi.u32 	%r2, %alo, %bhi, 0;
	mad.lo.cc.u32 	%r1, %alo, %bhi, %r1;
	madc.hi.cc.u32 	%r2, %ahi, %blo, %r2;
	madc.hi.u32 	%r3, %ahi, %bhi, 0;
	mad.lo.cc.u32 	%r1, %ahi, %blo, %r1;
	madc.lo.cc.u32 	%r2, %ahi, %bhi, %r2;
	addc.u32 	%r3, %r3, 0;
	mov.b64 	%rd28, {%r0,%r1};
	mov.b64 	%rd70, {%r2,%r3};
	}
	st.local.u64 	[%rd23], %rd28;
	add.s32 	%r44, %r44, 1;
	add.s32 	%r43, %r43, 1;
	add.s32 	%r42, %r42, 1;
	setp.ne.s32 	%p4, %r43, -15;
	mov.u32 	%r45, %r6;
	@%p4 bra 	$L__BB2_3;
$L__BB2_4:
	cvt.s64.s32 	%rd29, %r45;
	cvt.u64.u32 	%rd30, %r4;
	add.s64 	%rd31, %rd30, %rd29;
	shl.b64 	%rd32, %rd31, 3;
	add.s64 	%rd33, %rd1, %rd32;
	st.local.u64 	[%rd33+-120], %rd70;
	and.b32  	%r15, %r2, 63;
	ld.local.u64 	%rd72, [%rd1+16];
	ld.local.u64 	%rd71, [%rd1+24];
	setp.eq.s32 	%p5, %r15, 0;
	@%p5 bra 	$L__BB2_6;
	shl.b64 	%rd34, %rd71, %r15;
	shr.u64 	%rd35, %rd72, 1;
	xor.b32  	%r24, %r15, 63;
	shr.u64 	%rd36, %rd35, %r24;
	or.b64  	%rd71, %rd34, %rd36;
	ld.local.u64 	%rd37, [%rd1+8];
	shl.b64 	%rd38, %rd72, %r15;
	shr.u64 	%rd39, %rd37, 1;
	shr.u64 	%rd40, %rd39, %r24;
	or.b64  	%rd72, %rd38, %rd40;
$L__BB2_6:
	and.b32  	%r25, %r1, -2147483648;
	shr.u64 	%rd41, %rd71, 62;
	cvt.u32.u64 	%r26, %rd41;
	mov.b64 	{%r27, %r28}, %rd71;
	mov.b64 	{%r29, %r30}, %rd72;
	shf.l.wrap.b32 	%r31, %r30, %r27, 2;
	shf.l.wrap.b32 	%r32, %r27, %r28, 2;
	mov.b64 	%rd42, {%r31, %r32};
	shl.b64 	%rd43, %rd72, 2;
	shr.u64 	%rd44, %rd42, 63;
	cvt.u32.u64 	%r33, %rd44;
	add.s32 	%r34, %r33, %r26;
	setp.eq.s32 	%p6, %r25, 0;
	neg.s32 	%r35, %r34;
	selp.b32 	%r46, %r34, %r35, %p6;
	setp.gt.s64 	%p7, %rd42, -1;
	mov.b64 	%rd45, 0;
	{
	.reg .u32 %r0, %r1, %r2, %r3, %a0, %a1, %a2, %a3, %b0, %b1, %b2, %b3;
	mov.b64 	{%a0,%a1}, %rd45;
	mov.b64 	{%a2,%a3}, %rd45;
	mov.b64 	{%b0,%b1}, %rd43;
	mov.b64 	{%b2,%b3}, %rd42;
	sub.cc.u32 	%r0, %a0, %b0;
	subc.cc.u32 	%r1, %a1, %b1;
	subc.cc.u32 	%r2, %a2, %b2;
	subc.u32 	%r3, %a3, %b3;
	mov.b64 	%rd46, {%r0,%r1};
	mov.b64 	%rd47, {%r2,%r3};
	}
	xor.b32  	%r36, %r25, -2147483648;
	selp.b64 	%rd73, %rd42, %rd47, %p7;
	selp.b64 	%rd14, %rd43, %rd46, %p7;
	selp.b32 	%r17, %r25, %r36, %p7;
	clz.b64 	%r37, %rd73;
	cvt.u64.u32 	%rd15, %r37;
	setp.eq.s32 	%p8, %r37, 0;
	@%p8 bra 	$L__BB2_8;
	cvt.u32.u64 	%r38, %rd15;
	and.b32  	%r39, %r38, 63;
	shl.b64 	%rd48, %rd73, %r39;
	shr.u64 	%rd49, %rd14, 1;
	not.b32 	%r40, %r38;
	and.b32  	%r41, %r40, 63;
	shr.u64 	%rd50, %rd49, %r41;
	or.b64  	%rd73, %rd48, %rd50;
$L__BB2_8:
	mov.b64 	%rd51, -3958705157555305931;
	{
	.reg .u32 %r0, %r1, %r2, %r3, %alo, %ahi, %blo, %bhi;
	mov.b64 	{%alo,%ahi}, %rd73;
	mov.b64 	{%blo,%bhi}, %rd51;
	mul.lo.u32 	%r0, %alo, %blo;
	mul.hi.u32 	%r1, %alo, %blo;
	mad.lo.cc.u32 	%r1, %alo, %bhi, %r1;
	madc.hi.u32 	%r2, %alo, %bhi, 0;
	mad.lo.cc.u32 	%r1, %ahi, %blo, %r1;
	madc.hi.cc.u32 	%r2, %ahi, %blo, %r2;
	madc.hi.u32 	%r3, %ahi, %bhi, 0;
	mad.lo.cc.u32 	%r2, %ahi, %bhi, %r2;
	addc.u32 	%r3, %r3, 0;
	mov.b64 	%rd52, {%r0,%r1};
	mov.b64 	%rd53, {%r2,%r3};
	}
	setp.gt.s64 	%p9, %rd53, 0;
	{
	.reg .u32 %r0, %r1, %r2, %r3, %a0, %a1, %a2, %a3, %b0, %b1, %b2, %b3;
	mov.b64 	{%a0,%a1}, %rd52;
	mov.b64 	{%a2,%a3}, %rd53;
	mov.b64 	{%b0,%b1}, %rd52;
	mov.b64 	{%b2,%b3}, %rd53;
	add.cc.u32 	%r0, %a0, %b0;
	addc.cc.u32 	%r1, %a1, %b1;
	addc.cc.u32 	%r2, %a2, %b2;
	addc.u32 	%r3, %a3, %b3;
	mov.b64 	%rd54, {%r0,%r1};
	mov.b64 	%rd55, {%r2,%r3};
	}
	selp.b64 	%rd56, %rd55, %rd53, %p9;
	selp.s64 	%rd57, -1, 0, %p9;
	sub.s64 	%rd58, %rd57, %rd15;
	cvt.u64.u32 	%rd59, %r17;
	shl.b64 	%rd60, %rd59, 32;
	add.s64 	%rd61, %rd56, 1;
	shr.u64 	%rd62, %rd61, 10;
	add.s64 	%rd63, %rd62, 1;
	shr.u64 	%rd64, %rd63, 1;
	shl.b64 	%rd65, %rd58, 52;
	add.s64 	%rd66, %rd65, %rd64;
	add.s64 	%rd67, %rd66, 4602678819172646912;
	or.b64  	%rd68, %rd67, %rd60;
	mov.b64 	%fd4, %rd68;
$L__BB2_9:
	st.param.f64 	[func_retval0], %fd4;
	st.param.b32 	[func_retval0+8], %r46;
	ret;

}


// ===== COMPILED SASS (sm_100) =====

	.target	sm_100

	.elftype	@"ET_EXEC"


//--------------------- .note.nv.tkinfo           --------------------------
	.section	.note.nv.tkinfo,"",@"SHT_NOTE"
	.sectionflags	@"SHF_NOTE_NV_TKINFO"
	.tkinfo
        /*0018*/ 	.word	0x00000002
        /*0030*/ 	.string	""
        /*0030*/ 	.string	"ptxas"
        /*0030*/ 	.string	"Cuda compilation tools, release 13.0, V13.0.88"
        /*0030*/ 	.string	"Build cuda_13.0.r13.0/compiler.36424714_0"
        /*0030*/ 	.string	"-arch sm_100 -m 64 "



//--------------------- .note.nv.cuinfo           --------------------------
	.section	.note.nv.cuinfo,"",@"SHT_NOTE"
	.sectionflags	@"SHF_NOTE_NV_CUINFO"
        /*0018*/ 	.short	0x0002
        /*001a*/ 	.short	0x0064
        /*001c*/ 	.short	0x0082
	.zero		2


//--------------------- .nv.info                  --------------------------
	.section	.nv.info,"",@"SHT_CUDA_INFO"
	.align	4


	//----- nvinfo : EIATTR_REGCOUNT
	.align		4
        /*0000*/ 	.byte	0x04, 0x2f
        /*0002*/ 	.short	(.L_6 - .L_5)
	.align		4
.L_5:
        /*0004*/ 	.word	index@(_Z16multiply_and_addPfS_S_)
        /*0008*/ 	.word	0x0000001f


	//----- nvinfo : EIATTR_FRAME_SIZE
	.align		4
.L_6:
        /*000c*/ 	.byte	0x04, 0x11
        /*000e*/ 	.short	(.L_8 - .L_7)
	.align		4
.L_7:
        /*0010*/ 	.word	index@(_Z16multiply_and_addPfS_S_)
        /*0014*/ 	.word	0x00000000


	//----- nvinfo : EIATTR_REGCOUNT
	.align		4
.L_8:
        /*0018*/ 	.byte	0x04, 0x2f
        /*001a*/ 	.short	(.L_10 - .L_9)
	.align		4
.L_9:
        /*001c*/ 	.word	index@(_Z16multiply_mix_addPsPfS0_)
        /*0020*/ 	.word	0x00000020


	//----- nvinfo : EIATTR_FRAME_SIZE
	.align		4
.L_10:
        /*0024*/ 	.byte	0x04, 0x11
        /*0026*/ 	.short	(.L_12 - .L_11)
	.align		4
.L_11:
        /*0028*/ 	.word	index@($_Z16multiply_mix_addPsPfS0_$__internal_trig_reduction_slowpathd)
        /*002c*/ 	.word	0x00000028


	//----- nvinfo : EIATTR_FRAME_SIZE
	.align		4
.L_12:
        /*0030*/ 	.byte	0x04, 0x11
        /*0032*/ 	.short	(.L_14 - .L_13)
	.align		4
.L_13:
        /*0034*/ 	.word	index@($__internal_0_$__cuda_sm3x_div_rn_noftz_f32_slowpath)
        /*0038*/ 	.word	0x00000028


	//----- nvinfo : EIATTR_FRAME_SIZE
	.align		4
.L_14:
        /*003c*/ 	.byte	0x04, 0x11
        /*003e*/ 	.short	(.L_16 - .L_15)
	.align		4
.L_15:
        /*0040*/ 	.word	index@(_Z16multiply_mix_addPsPfS0_)
        /*0044*/ 	.word	0x00000028


	//----- nvinfo : EIATTR_MIN_STACK_SIZE
	.align		4
.L_16:
        /*0048*/ 	.byte	0x04, 0x12
        /*004a*/ 	.short	(.L_18 - .L_17)
	.align		4
.L_17:
        /*004c*/ 	.word	index@(_Z16multiply_mix_addPsPfS0_)
        /*0050*/ 	.word	0x00000028


	//----- nvinfo : EIATTR_MIN_STACK_SIZE
	.align		4
.L_18:
        /*0054*/ 	.byte	0x04, 0x12
        /*0056*/ 	.short	(.L_20 - .L_19)
	.align		4
.L_19:
        /*0058*/ 	.word	index@(_Z16multiply_and_addPfS_S_)
        /*005c*/ 	.word	0x00000000
.L_20:


//--------------------- .nv.compat                --------------------------
	.section	.nv.compat,"",@"SHT_CUDA_COMPAT_INFO"
	.align	4
        /*0000*/ 	.byte	0x02, 0x09, 0x00, 0x00, 0x02, 0x02, 0x01, 0x00, 0x02, 0x05, 0x05, 0x00, 0x03, 0x07, 0x01, 0x01
        /*0010*/ 	.byte	0x02, 0x03, 0x00, 0x00, 0x02, 0x06, 0x01, 0x00, 0x04, 0x0b, 0x08, 0x00, 0x01, 0x00, 0x00, 0x00
        /*0020*/ 	.byte	0x00, 0x00, 0x00, 0x00


//--------------------- .nv.info._Z16multiply_mix_addPsPfS0_ --------------------------
	.section	.nv.info._Z16multiply_mix_addPsPfS0_,"",@"SHT_CUDA_INFO"
	.sectionflags	@""
	.align	4


	//----- nvinfo : EIATTR_CUDA_API_VERSION
	.align		4
        /*0000*/ 	.byte	0x04, 0x37
        /*0002*/ 	.short	(.L_22 - .L_21)
.L_21:
        /*0004*/ 	.word	0x00000082


	//----- nvinfo : EIATTR_KPARAM_INFO
	.align		4
.L_22:
        /*0008*/ 	.byte	0x04, 0x17
        /*000a*/ 	.short	(.L_24 - .L_23)
.L_23:
        /*000c*/ 	.word	0x00000000
        /*0010*/ 	.short	0x0002
        /*0012*/ 	.short	0x0010
        /*0014*/ 	.byte	0x00, 0xf5, 0x21, 0x00


	//----- nvinfo : EIATTR_KPARAM_INFO
	.align		4
.L_24:
        /*0018*/ 	.byte	0x04, 0x17
        /*001a*/ 	.short	(.L_26 - .L_25)
.L_25:
        /*001c*/ 	.word	0x00000000
        /*0020*/ 	.short	0x0001
        /*0022*/ 	.short	0x0008
        /*0024*/ 	.byte	0x00, 0xf5, 0x21, 0x00


	//----- nvinfo : EIATTR_KPARAM_INFO
	.align		4
.L_26:
        /*0028*/ 	.byte	0x04, 0x17
        /*002a*/ 	.short	(.L_28 - .L_27)
.L_27:
        /*002c*/ 	.word	0x00000000
        /*0030*/ 	.short	0x0000
        /*0032*/ 	.short	0x0000
        /*0034*/ 	.byte	0x00, 0xf5, 0x21, 0x00


	//----- nvinfo : EIATTR_SPARSE_MMA_MASK
	.align		4
.L_28:
        /*0038*/ 	.byte	0x03, 0x50
        /*003a*/ 	.short	0x0000


	//----- nvinfo : EIATTR_MAXREG_COUNT
	.align		4
        /*003c*/ 	.byte	0x03, 0x1b
        /*003e*/ 	.short	0x00ff


	//----- nvinfo : EIATTR_NUM_BARRIERS
	.align		4
        /*0040*/ 	.byte	0x02, 0x4c
        /*0042*/ 	.byte	0x01
	.zero		1


	//----- nvinfo : EIATTR_EXTERNS
	.align		4
        /*0044*/ 	.byte	0x04, 0x0f
        /*0046*/ 	.short	(.L_30 - .L_29)


	//   ....[0]....
	.align		4
.L_29:
        /*0048*/ 	.word	index@(__assertfail)


	//----- nvinfo : EIATTR_MERCURY_ISA_VERSION
	.align		4
.L_30:
        /*004c*/ 	.byte	0x03, 0x5f
        /*004e*/ 	.short	0x0101


	//----- nvinfo : EIATTR_VRC_CTA_INIT_COUNT
	.align		4
        /*0050*/ 	.byte	0x02, 0x4a
	.zero		1
	.zero		1


	//----- nvinfo : EIATTR_SYSCALL_OFFSETS
	.align		4
        /*0054*/ 	.byte	0x04, 0x46
        /*0056*/ 	.short	(.L_32 - .L_31)


	//   ....[0]....
.L_31:
        /*0058*/ 	.word	0x00000230


	//----- nvinfo : EIATTR_EXIT_INSTR_OFFSETS
	.align		4
.L_32:
        /*005c*/ 	.byte	0x04, 0x1c
        /*005e*/ 	.short	(.L_34 - .L_33)


	//   ....[0]....
.L_33:
        /*0060*/ 	.word	0x00001030


	//   ....[1]....
        /*0064*/ 	.word	0x00002490


	//----- nvinfo : EIATTR_CRS_STACK_SIZE
	.align		4
.L_34:
        /*0068*/ 	.byte	0x04, 0x1e
        /*006a*/ 	.short	(.L_36 - .L_35)
.L_35:
        /*006c*/ 	.word	0x00000000


	//----- nvinfo : EIATTR_CBANK_PARAM_SIZE
	.align		4
.L_36:
        /*0070*/ 	.byte	0x03, 0x19
        /*0072*/ 	.short	0x0018


	//----- nvinfo : EIATTR_PARAM_CBANK
	.align		4
        /*0074*/ 	.byte	0x04, 0x0a
        /*0076*/ 	.short	(.L_38 - .L_37)
	.align		4
.L_37:
        /*0078*/ 	.word	index@(.nv.constant0._Z16multiply_mix_addPsPfS0_)
        /*007c*/ 	.short	0x0380
        /*007e*/ 	.short	0x0018


	//----- nvinfo : EIATTR_SW_WAR
	.align		4
.L_38:
        /*0080*/ 	.byte	0x04, 0x36
        /*0082*/ 	.short	(.L_40 - .L_39)
.L_39:
        /*0084*/ 	.word	0x00000008
.L_40:


//--------------------- .nv.info._Z16multiply_and_addPfS_S_ --------------------------
	.section	.nv.info._Z16multiply_and_addPfS_S_,"",@"SHT_CUDA_INFO"
	.sectionflags	@""
	.align	4


	//----- nvinfo : EIATTR_CUDA_API_VERSION
	.align		4
        /*0000*/ 	.byte	0x04, 0x37
        /*0002*/ 	.short	(.L_42 - .L_41)
.L_41:
        /*0004*/ 	.word	0x00000082


	//----- nvinfo : EIATTR_KPARAM_INFO
	.align		4
.L_42:
        /*0008*/ 	.byte	0x04, 0x17
        /*000a*/ 	.short	(.L_44 - .L_43)
.L_43:
        /*000c*/ 	.word	0x00000000
        /*0010*/ 	.short	0x0002
        /*0012*/ 	.short	0x0010
        /*0014*/ 	.byte	0x00, 0xf5, 0x21, 0x00


	//----- nvinfo : EIATTR_KPARAM_INFO
	.align		4
.L_44:
        /*0018*/ 	.byte	0x04, 0x17
        /*001a*/ 	.short	(.L_46 - .L_45)
.L_45:
        /*001c*/ 	.word	0x00000000
        /*0020*/ 	.short	0x0001
        /*0022*/ 	.short	0x0008
        /*0024*/ 	.byte	0x00, 0xf5, 0x21, 0x00


	//----- nvinfo : EIATTR_KPARAM_INFO
	.align		4
.L_46:
        /*0028*/ 	.byte	0x04, 0x17
        /*002a*/ 	.short	(.L_48 - .L_47)
.L_47:
        /*002c*/ 	.word	0x00000000
        /*0030*/ 	.short	0x0000
        /*0032*/ 	.short	0x0000
        /*0034*/ 	.byte	0x00, 0xf5, 0x21, 0x00


	//----- nvinfo : EIATTR_SPARSE_MMA_MASK
	.align		4
.L_48:
        /*0038*/ 	.byte	0x03, 0x50
        /*003a*/ 	.short	0x0000


	//----- nvinfo : EIATTR_MAXREG_COUNT
	.align		4
        /*003c*/ 	.byte	0x03, 0x1b
        /*003e*/ 	.short	0x00ff


	//----- nvinfo : EIATTR_NUM_BARRIERS
	.align		4
        /*0040*/ 	.byte	0x02, 0x4c
        /*0042*/ 	.byte	0x01
	.zero		1


	//----- nvinfo : EIATTR_MERCURY_ISA_VERSION
	.align		4
        /*0044*/ 	.byte	0x03, 0x5f
        /*0046*/ 	.short	0x0101


	//----- nvinfo : EIATTR_VRC_CTA_INIT_COUNT
	.align		4
        /*0048*/ 	.byte	0x02, 0x4a
	.zero		1
	.zero		1


	//----- nvinfo : EIATTR_EXIT_INSTR_OFFSETS
	.align		4
        /*004c*/ 	.byte	0x04, 0x1c
        /*004e*/ 	.short	(.L_50 - .L_49)


	//   ....[0]....
.L_49:
        /*0050*/ 	.word	0x00000b90


	//   ....[1]....
        /*0054*/ 	.word	0x00000c30


	//----- nvinfo : EIATTR_CRS_STACK_SIZE
	.align		4
.L_50:
        /*0058*/ 	.byte	0x04, 0x1e
        /*005a*/ 	.short	(.L_52 - .L_51)
.L_51:
        /*005c*/ 	.word	0x00000000


	//----- nvinfo : EIATTR_CBANK_PARAM_SIZE
	.align		4
.L_52:
        /*0060*/ 	.byte	0x03, 0x19
        /*0062*/ 	.short	0x0018


	//----- nvinfo : EIATTR_PARAM_CBANK
	.align		4
        /*0064*/ 	.byte	0x04, 0x0a
        /*0066*/ 	.short	(.L_54 - .L_53)
	.align		4
.L_53:
        /*0068*/ 	.word	index@(.nv.constant0._Z16multiply_and_addPfS_S_)
        /*006c*/ 	.short	0x0380
        /*006e*/ 	.short	0x0018


	//----- nvinfo : EIATTR_SW_WAR
	.align		4
.L_54:
        /*0070*/ 	.byte	0x04, 0x36
        /*0072*/ 	.short	(.L_56 - .L_55)
.L_55:
        /*0074*/ 	.word	0x00000008
.L_56:


//--------------------- .nv.callgraph             --------------------------
	.section	.nv.callgraph,"",@"SHT_CUDA_CALLGRAPH"
	.align	4
	.sectionentsize	8
	.align		4
        /*0000*/ 	.word	0x00000000
	.align		4
        /*0004*/ 	.word	0xffffffff
	.align		4
        /*0008*/ 	.word	index@(_Z16multiply_mix_addPsPfS0_)
	.align		4
        /*000c*/ 	.word	index@(__assertfail)
	.align		4
        /*0010*/ 	.word	0x00000000
	.align		4
        /*0014*/ 	.word	0xfffffffe
	.align		4
        /*0018*/ 	.word	0x00000000
	.align		4
        /*001c*/ 	.word	0xfffffffd
	.align		4
        /*0020*/ 	.word	0x00000000
	.align		4
        /*0024*/ 	.word	0xfffffffc


//--------------------- .nv.constant4             --------------------------
	.section	.nv.constant4,"a",@progbits
	.align	8
	.align		8
.nv.constant4:
        /*0000*/ 	.dword	__assertfail
	.align		8
        /*0008*/ 	.dword	__unnamed_1
	.align		8
        /*0010*/ 	.dword	$str
	.align		8
        /*0018*/ 	.dword	$str$1
	.align		8
        /*0020*/ 	.dword	__cudart_i2opi_d
	.align		8
        /*0028*/ 	.dword	__cudart_sin_cos_coeffs


//--------------------- .text._Z16multiply_mix_addPsPfS0_ --------------------------
	.section	.text._Z16multiply_mix_addPsPfS0_,"ax",@progbits
	.align	128
        .global         _Z16multiply_mix_addPsPfS0_
        .type           _Z16multiply_mix_addPsPfS0_,@function
        .size           _Z16multiply_mix_addPsPfS0_,(.L_x_71 - _Z16multiply_mix_addPsPfS0_)
        .other          _Z16multiply_mix_addPsPfS0_,@"STO_CUDA_ENTRY STV_DEFAULT"
_Z16multiply_mix_addPsPfS0_:
.text._Z16multiply_mix_addPsPfS0_:
[----:B------:R-:W0:Y:S01]  /*0000*/  LDC R1, c[0x0][0x37c] ;  /* 0x0000df00ff017b82 */ /* 0x000e220000000800 */
[----:B------:R-:W1:Y:S01]  /*0010*/  S2R R2, SR_CTAID.X ;  /* 0x0000000000027919 */ /* 0x000e620000002500 */
[----:B------:R-:W2:Y:S06]  /*0020*/  LDCU UR4, c[0x0][0x360] ;  /* 0x00006c00ff0477ac */ /* 0x000eac0008000800 */
[----:B------:R-:W3:Y:S01]  /*0030*/  LDC R17, c[0x0][0x370] ;  /* 0x0000dc00ff117b82 */ /* 0x000ee20000000800 */
[----:B------:R-:W-:Y:S01]  /*0040*/  BSSY.RECONVERGENT B6, `(.L_x_0) ;  /* 0x0000020000067945 */ /* 0x000fe20003800200 */
[----:B------:R-:W4:Y:S01]  /*0050*/  S2R R25, SR_TID.X ;  /* 0x0000000000197919 */ /* 0x000f220000002100 */
[----:B------:R-:W0:Y:S02]  /*0060*/  LDCU.64 UR36, c[0x0][0x358] ;  /* 0x00006b00ff2477ac */ /* 0x000e240008000a00 */
[----:B0-----:R-:W-:Y:S01]  /*0070*/  VIADD R1, R1, 0xffffffd8 ;  /* 0xffffffd801017836 */ /* 0x001fe20000000000 */
[----:B------:R-:W0:Y:S01]  /*0080*/  S2R R16, SR_TID.Y ;  /* 0x0000000000107919 */ /* 0x000e220000002200 */
[----:B--2---:R-:W-:-:S02]  /*0090*/  IMAD.U32 R23, RZ, RZ, UR4 ;  /* 0x00000004ff177e24 */ /* 0x004fc4000f8e00ff */
[----:B-1----:R-:W-:Y:S02]  /*00a0*/  IMAD R0, R2, UR4, RZ ;  /* 0x0000000402007c24 */ /* 0x002fe4000f8e02ff */
[----:B----4-:R-:W-:-:S03]  /*00b0*/  IMAD.SHL.U32 R3, R25, 0x4, RZ ;  /* 0x0000000419037824 */ /* 0x010fc600078e00ff */
[----:B------:R-:W-:Y:S02]  /*00c0*/  I2FP.F32.U32 R0, R0 ;  /* 0x0000000000007245 */ /* 0x000fe40000201000 */
[----:B------:R-:W-:-:S05]  /*00d0*/  I2FP.F32.U32 R3, R3 ;  /* 0x0000000300037245 */ /* 0x000fca0000201000 */
[----:B------:R-:W-:Y:S01]  /*00e0*/  FFMA R0, R0, 2, R3 ;  /* 0x4000000000007823 */ /* 0x000fe20000000003 */
[----:B---3--:R-:W-:-:S04]  /*00f0*/  IMAD R3, R17, UR4, RZ ;  /* 0x0000000411037c24 */ /* 0x008fc8000f8e02ff */
[----:B------:R-:W-:Y:S01]  /*0100*/  IMAD.SHL.U32 R3, R3, 0x4, RZ ;  /* 0x0000000403037824 */ /* 0x000fe200078e00ff */
[----:B------:R-:W1:Y:S04]  /*0110*/  F2I.U32.TRUNC.NTZ R0, R0 ;  /* 0x0000000000007305 */ /* 0x000e68000020f000 */
[----:B-1----:R-:W-:-:S13]  /*0120*/  ISETP.GT.U32.AND P0, PT, R0, R3, PT ;  /* 0x000000030000720c */ /* 0x002fda0003f04070 */
[----:B0-----:R-:W-:Y:S05]  /*0130*/  @!P0 BRA `(.L_x_1) ;  /* 0x0000000000408947 */ /* 0x001fea0003800000 */
[----:B------:R-:W-:Y:S01]  /*0140*/  MOV R14, 0x0 ;  /* 0x00000000000e7802 */ /* 0x000fe20000000f00 */
[----:B------:R-:W0:Y:S01]  /*0150*/  LDCU.64 UR4, c[0x4][0x10] ;  /* 0x01000200ff0477ac */ /* 0x000e220008000a00 */
[----:B------:R-:W-:Y:S02]  /*0160*/  IMAD.MOV.U32 R8, RZ, RZ, 0x87 ;  /* 0x00000087ff087424 */ /* 0x000fe400078e00ff */
[----:B------:R-:W-:Y:S01]  /*0170*/  IMAD.MOV.U32 R12, RZ, RZ, 0x1 ;  /* 0x00000001ff0c7424 */ /* 0x000fe200078e00ff */
[----:B------:R-:W1:Y:S01]  /*0180*/  LDCU.64 UR6, c[0x4][0x18] ;  /* 0x01000300ff0677ac */ /* 0x000e620008000a00 */
[----:B------:R-:W2:Y:S01]  /*0190*/  LDC.64 R14, c[0x4][R14] ;  /* 0x010000000e0e7b82 */ /* 0x000ea20000000a00 */
[----:B------:R-:W-:Y:S01]  /*01a0*/  IMAD.MOV.U32 R13, RZ, RZ, RZ ;  /* 0x000000ffff0d7224 */ /* 0x000fe200078e00ff */
[----:B------:R-:W3:Y:S01]  /*01b0*/  LDCU.64 UR8, c[0x4][0x8] ;  /* 0x01000100ff0877ac */ /* 0x000ee20008000a00 */
[----:B0-----:R-:W-:Y:S02]  /*01c0*/  IMAD.U32 R4, RZ, RZ, UR4 ;  /* 0x00000004ff047e24 */ /* 0x001fe4000f8e00ff */
[----:B------:R-:W-:-:S02]  /*01d0*/  IMAD.U32 R5, RZ, RZ, UR5 ;  /* 0x00000005ff057e24 */ /* 0x000fc4000f8e00ff */
[----:B-1----:R-:W-:Y:S02]  /*01e0*/  IMAD.U32 R6, RZ, RZ, UR6 ;  /* 0x00000006ff067e24 */ /* 0x002fe4000f8e00ff */
[----:B------:R-:W-:Y:S02]  /*01f0*/  IMAD.U32 R7, RZ, RZ, UR7 ;  /* 0x00000007ff077e24 */ /* 0x000fe4000f8e00ff */
[----:B---3--:R-:W-:Y:S02]  /*0200*/  IMAD.U32 R10, RZ, RZ, UR8 ;  /* 0x00000008ff0a7e24 */ /* 0x008fe4000f8e00ff */
[----:B------:R-:W-:-:S07]  /*0210*/  IMAD.U32 R11, RZ, RZ, UR9 ;  /* 0x00000009ff0b7e24 */ /* 0x000fce000f8e00ff */
[----:B------:R-:W-:-:S07]  /*0220*/  LEPC R20, `(.L_x_1) ;  /* 0x000000001014794e */ /* 0x000fce0000000000 */
[----:B--2---:R-:W-:Y:S05]  /*0230*/  CALL.ABS.NOINC R14 ;  /* 0x000000000e007343 */ /* 0x004fea0003c00000 */
.L_x_1:
[----:B------:R-:W-:Y:S05]  /*0240*/  BSYNC.RECONVERGENT B6 ;  /* 0x0000000000067941 */ /* 0x000fea0003800200 */
.L_x_0:
[----:B------:R-:W0:Y:S01]  /*0250*/  S2UR UR4, SR_CTAID.Y ;  /* 0x00000000000479c3 */ /* 0x000e220000002600 */
[----:B------:R-:W-:Y:S02]  /*0260*/  IMAD R3, R17, 0x10, R23 ;  /* 0x0000001011037824 */ /* 0x000fe400078e0217 */
[--C-:B------:R-:W-:Y:S02]  /*0270*/  IMAD R8, R2, 0x10, R25.reuse ;  /* 0x0000001002087824 */ /* 0x100fe400078e0219 */
[----:B------:R-:W-:Y:S01]  /*0280*/  IMAD R4, R23, R16, R25 ;  /* 0x0000001017047224 */ /* 0x000fe200078e0219 */
[----:B------:R-:W-:Y:S01]  /*0290*/  LEA R3, R3, 0xffffffe0, 0x1 ;  /* 0xffffffe003037811 */ /* 0x000fe200078e08ff */
[----:B------:R-:W-:Y:S01]  /*02a0*/  IMAD.SHL.U32 R8, R8, 0x2, RZ ;  /* 0x0000000208087824 */ /* 0x000fe200078e00ff */
[----:B------:R-:W0:Y:S08]  /*02b0*/  LDC R19, c[0x0][0x364] ;  /* 0x0000d900ff137b82 */ /* 0x000e300000000800 */
[----:B------:R-:W1:Y:S08]  /*02c0*/  LDC.64 R10, c[0x0][0x380] ;  /* 0x0000e000ff0a7b82 */ /* 0x000e700000000a00 */
[----:B------:R-:W2:Y:S01]  /*02d0*/  LDC.64 R6, c[0x0][0x390] ;  /* 0x0000e400ff067b82 */ /* 0x000ea20000000a00 */
[----:B0-----:R-:W-:-:S04]  /*02e0*/  IMAD R19, R19, UR4, RZ ;  /* 0x0000000413137c24 */ /* 0x001fc8000f8e02ff */
[----:B------:R-:W-:-:S04]  /*02f0*/  IMAD R0, R3, R19, R8 ;  /* 0x0000001303007224 */ /* 0x000fc800078e0208 */
[----:B------:R-:W-:-:S04]  /*0300*/  IMAD R3, R3, R16, R0 ;  /* 0x0000001003037224 */ /* 0x000fc800078e0200 */
[----:B------:R-:W-:-:S04]  /*0310*/  IMAD.SHL.U32 R3, R3, 0x2, RZ ;  /* 0x0000000203037824 */ /* 0x000fc800078e00ff */
[----:B-1----:R-:W-:-:S05]  /*0320*/  IMAD.WIDE.U32 R10, R3, 0x2, R10 ;  /* 0x00000002030a7825 */ /* 0x002fca00078e000a */
[----:B------:R-:W3:Y:S04]  /*0330*/  LDG.E.U16 R18, desc[UR36][R10.64+0x2] ;  /* 0x000002240a127981 */ /* 0x000ee8000c1e1500 */
[----:B------:R-:W4:Y:S01]  /*0340*/  LDG.E.U16 R13, desc[UR36][R10.64] ;  /* 0x000000240a0d7981 */ /* 0x000f22000c1e1500 */
[----:B------:R-:W-:-:S03]  /*0350*/  IMAD.SHL.U32 R4, R4, 0x4, RZ ;  /* 0x0000000404047824 */ /* 0x000fc600078e00ff */
[----:B------:R-:W5:Y:S01]  /*0360*/  LDG.E.U16 R9, desc[UR36][R10.64+0x4] ;  /* 0x000004240a097981 */ /* 0x000f62000c1e1500 */
[----:B--2---:R-:W-:-:S03]  /*0370*/  IMAD.WIDE.U32 R6, R4, 0x4, R6 ;  /* 0x0000000404067825 */ /* 0x004fc600078e0006 */
[----:B------:R-:W2:Y:S04]  /*0380*/  LDG.E.U16 R20, desc[UR36][R10.64+0x6] ;  /* 0x000006240a147981 */ /* 0x000ea8000c1e1500 */
[----:B------:R-:W2:Y:S04]  /*0390*/  LDG.E R14, desc[UR36][R6.64+0x4] ;  /* 0x00000424060e7981 */ /* 0x000ea8000c1e1900 */
[----:B------:R-:W2:Y:S04]  /*03a0*/  LDG.E R12, desc[UR36][R6.64] ;  /* 0x00000024060c7981 */ /* 0x000ea8000c1e1900 */
[----:B------:R-:W2:Y:S04]  /*03b0*/  LDG.E R3, desc[UR36][R6.64+0x8] ;  /* 0x0000082406037981 */ /* 0x000ea8000c1e1900 */
[----:B------:R-:W2:Y:S01]  /*03c0*/  LDG.E R0, desc[UR36][R6.64+0xc] ;  /* 0x00000c2406007981 */ /* 0x000ea2000c1e1900 */
[----:B------:R-:W0:Y:S01]  /*03d0*/  S2R R5, SR_CgaCtaId ;  /* 0x0000000000057919 */ /* 0x000e220000008800 */
[----:B------:R-:W-:-:S05]  /*03e0*/  MOV R22, 0x400 ;  /* 0x0000040000167802 */ /* 0x000fca0000000f00 */
[----:B------:R-:W-:Y:S01]  /*03f0*/  VIADD R24, R22, 0x1000 ;  /* 0x0000100016187836 */ /* 0x000fe20000000000 */
[----:B------:R-:W-:Y:S05]  /*0400*/  WARPSYNC.ALL ;  /* 0x0000000000007948 */ /* 0x000fea0003800000 */
[----:B---3--:R-:W2:Y:S08]  /*0410*/  I2F.S16 R15, R18 ;  /* 0x00000012000f7306 */ /* 0x008eb00000101400 */
[----:B----4-:R-:W1:Y:S08]  /*0420*/  I2F.S16 R13, R13 ;  /* 0x0000000d000d7306 */ /* 0x010e700000101400 */
[----:B-----5:R-:W3:Y:S01]  /*0430*/  I2F.S16 R9, R9 ;  /* 0x0000000900097306 */ /* 0x020ee20000101400 */
[----:B--2---:R-:W-:-:S07]  /*0440*/  FMUL R21, R14, R15 ;  /* 0x0000000f0e157220 */ /* 0x004fce0000400000 */
[----:B------:R-:W2:Y:S01]  /*0450*/  I2F.S16 R20, R20 ;  /* 0x0000001400147306 */ /* 0x000ea20000101400 */
[----:B-1----:R-:W-:Y:S01]  /*0460*/  FMUL R14, R13, R14 ;  /* 0x0000000e0d0e7220 */ /* 0x002fe20000400000 */
[----:B------:R-:W-:-:S03]  /*0470*/  FFMA R10, R12, R13, -R21 ;  /* 0x0000000d0c0a7223 */ /* 0x000fc60000000815 */
[----:B------:R-:W-:Y:S01]  /*0480*/  FFMA R21, R12, R15, R14 ;  /* 0x0000000f0c157223 */ /* 0x000fe2000000000e */
[----:B---3--:R-:W-:Y:S01]  /*0490*/  FFMA R11, R3, R9, R10 ;  /* 0x00000009030b7223 */ /* 0x008fe2000000000a */
[----:B0-----:R-:W-:Y:S02]  /*04a0*/  LEA R15, R5, R22, 0x18 ;  /* 0x00000016050f7211 */ /* 0x001fe400078ec0ff */
[----:B--2---:R-:W-:Y:S01]  /*04b0*/  FFMA R10, R3, R20, R21 ;  /* 0x00000014030a7223 */ /* 0x004fe20000000015 */
[----:B------:R-:W-:Y:S02]  /*04c0*/  LOP3.LUT R3, R23, 0x1, RZ, 0xc0, !PT ;  /* 0x0000000117037812 */ /* 0x000fe400078ec0ff */
[----:B------:R-:W-:Y:S02]  /*04d0*/  LEA R5, R5, R24, 0x18 ;  /* 0x0000001805057211 */ /* 0x000fe400078ec0ff */
[----:B------:R-:W-:Y:S01]  /*04e0*/  ISETP.NE.U32.AND P0, PT, R3, 0x1, PT ;  /* 0x000000010300780c */ /* 0x000fe20003f05070 */
[----:B------:R-:W-:Y:S01]  /*04f0*/  FFMA R11, -R0, R20, R11 ;  /* 0x00000014000b7223 */ /* 0x000fe2000000010b */
[----:B------:R-:W-:-:S02]  /*0500*/  IMAD.IADD R18, R4, 0x1, R15 ;  /* 0x0000000104127824 */ /* 0x000fc400078e020f */
[----:B------:R-:W-:Y:S01]  /*0510*/  FFMA R9, R9, R0, R10 ;  /* 0x0000000009097223 */ /* 0x000fe2000000000a */
[----:B------:R-:W-:Y:S02]  /*0520*/  IMAD.IADD R0, R4, 0x1, R5 ;  /* 0x0000000104007824 */ /* 0x000fe400078e0205 */
[----:B------:R0:W-:Y:S04]  /*0530*/  STS [R18], R11 ;  /* 0x0000000b12007388 */ /* 0x0001e80000000800 */
[----:B------:R0:W-:Y:S01]  /*0540*/  STS [R0], R9 ;  /* 0x0000000900007388 */ /* 0x0001e20000000800 */
[----:B------:R-:W-:Y:S06]  /*0550*/  BAR.SYNC.DEFER_BLOCKING 0x0 ;  /* 0x0000000000007b1d */ /* 0x000fec0000010000 */
[----:B------:R-:W-:Y:S05]  /*0560*/  @!P0 BRA `(.L_x_2) ;  /* 0x00000000004c8947 */ /* 0x000fea0003800000 */
.L_x_5:
[----:B------:R-:W-:Y:S01]  /*0570*/  SHF.R.U32.HI R12, RZ, 0x1, R23 ;  /* 0x00000001ff0c7819 */ /* 0x000fe20000011617 */
[----:B------:R-:W-:Y:S03]  /*0580*/  BSSY.RECONVERGENT B0, `(.L_x_3) ;  /* 0x000000d000007945 */ /* 0x000fe60003800200 */
[----:B------:R-:W-:-:S13]  /*0590*/  ISETP.GE.U32.AND P0, PT, R25, R12, PT ;  /* 0x0000000c1900720c */ /* 0x000fda0003f06070 */
[----:B-1----:R-:W-:Y:S05]  /*05a0*/  @P0 BRA `(.L_x_4) ;  /* 0x0000000000280947 */ /* 0x002fea0003800000 */
[----:B------:R-:W-:Y:S01]  /*05b0*/  IMAD R3, R23, 0x2, R18 ;  /* 0x0000000217037824 */ /* 0x000fe200078e0212 */
[----:B------:R-:W-:Y:S05]  /*05c0*/  LDS R10, [R18] ;  /* 0x00000000120a7984 */ /* 0x000fea0000000800 */
[----:B------:R-:W0:Y:S02]  /*05d0*/  LDS R3, [R3] ;  /* 0x0000000003037984 */ /* 0x000e240000000800 */
[----:B0-----:R-:W-:Y:S01]  /*05e0*/  FADD R9, R3, R10 ;  /* 0x0000000a03097221 */ /* 0x001fe20000000000 */
[----:B------:R-:W-:-:S04]  /*05f0*/  IMAD R10, R23, 0x2, R0 ;  /* 0x00000002170a7824 */ /* 0x000fc800078e0200 */
[----:B------:R-:W-:Y:S04]  /*0600*/  STS [R18], R9 ;  /* 0x0000000912007388 */ /* 0x000fe80000000800 */
[----:B------:R-:W-:Y:S04]  /*0610*/  LDS R10, [R10] ;  /* 0x000000000a0a7984 */ /* 0x000fe80000000800 */
[----:B------:R-:W0:Y:S02]  /*0620*/  LDS R11, [R0] ;  /* 0x00000000000b7984 */ /* 0x000e240000000800 */
[----:B0-----:R-:W-:-:S05]  /*0630*/  FADD R11, R10, R11 ;  /* 0x0000000b0a0b7221 */ /* 0x001fca0000000000 */
[----:B------:R1:W-:Y:S02]  /*0640*/  STS [R0], R11 ;  /* 0x0000000b00007388 */ /* 0x0003e40000000800 */
.L_x_4:
[----:B------:R-:W-:Y:S05]  /*0650*/  BSYNC.RECONVERGENT B0 ;  /* 0x0000000000007941 */ /* 0x000fea0003800200 */
.L_x_3:
[----:B------:R-:W-:Y:S01]  /*0660*/  BAR.SYNC.DEFER_BLOCKING 0x0 ;  /* 0x0000000000007b1d */ /* 0x000fe20000010000 */
[----:B------:R-:W-:Y:S01]  /*0670*/  LOP3.LUT P0, RZ, R23, 0x2, RZ, 0xc0, !PT ;  /* 0x0000000217ff7812 */ /* 0x000fe2000780c0ff */
[----:B------:R-:W-:-:S12]  /*0680*/  IMAD.MOV.U32 R23, RZ, RZ, R12 ;  /* 0x000000ffff177224 */ /* 0x000fd800078e000c */
[----:B------:R-:W-:Y:S05]  /*0690*/  @!P0 BRA `(.L_x_5) ;  /* 0xfffffffc00b48947 */ /* 0x000fea000383ffff */
.L_x_2:
[----:B------:R-:W-:-:S05]  /*06a0*/  IMAD R3, R23, -0x33333333, RZ ;  /* 0xcccccccd17037824 */ /* 0x000fca00078e02ff */
[----:B------:R-:W-:-:S04]  /*06b0*/  ISETP.GT.U32.AND P0, PT, R3, 0x33333333, PT ;  /* 0x333333330300780c */ /* 0x000fc80003f04070 */
[----:B------:R-:W-:-:S13]  /*06c0*/  ISETP.EQ.OR P0, PT, R23, RZ, P0 ;  /* 0x000000ff1700720c */ /* 0x000fda0000702670 */
[----:B------:R-:W-:Y:S05]  /*06d0*/  @P0 BRA `(.L_x_6) ;  /* 0x0000000000a00947 */ /* 0x000fea0003800000 */
.L_x_9:
[----:B------:R-:W-:Y:S01]  /*06e0*/  IMAD.HI.U32 R3, R23, -0x33333333, RZ ;  /* 0xcccccccd17037827 */ /* 0x000fe200078e00ff */
[----:B------:R-:W-:Y:S04]  /*06f0*/  BSSY.RECONVERGENT B0, `(.L_x_7) ;  /* 0x0000020000007945 */ /* 0x000fe80003800200 */
[----:B------:R-:W-:-:S04]  /*0700*/  SHF.R.U32.HI R3, RZ, 0x2, R3 ;  /* 0x00000002ff037819 */ /* 0x000fc80000011603 */
[----:B------:R-:W-:-:S13]  /*0710*/  ISETP.GE.U32.AND P0, PT, R25, R3, PT ;  /* 0x000000031900720c */ /* 0x000fda0003f06070 */
[----:B--2---:R-:W-:Y:S05]  /*0720*/  @P0 BRA `(.L_x_8) ;  /* 0x0000000000700947 */ /* 0x004fea0003800000 */
[C---:B------:R-:W-:Y:S01]  /*0730*/  IMAD R10, R3.reuse, 0x4, R18 ;  /* 0x00000004030a7824 */ /* 0x040fe200078e0212 */
[----:B0-----:R-:W-:Y:S01]  /*0740*/  LDS R9, [R18] ;  /* 0x0000000012097984 */ /* 0x001fe20000000800 */
[C---:B------:R-:W-:Y:S02]  /*0750*/  IMAD R22, R3.reuse, 0x4, R0 ;  /* 0x0000000403167824 */ /* 0x040fe400078e0200 */
[C---:B------:R-:W-:Y:S02]  /*0760*/  IMAD R12, R3.reuse, 0x4, R10 ;  /* 0x00000004030c7824 */ /* 0x040fe400078e020a */
[----:B------:R-:W0:Y:S03]  /*0770*/  LDS R10, [R10] ;  /* 0x000000000a0a7984 */ /* 0x000e260000000800 */
[C---:B------:R-:W-:Y:S02]  /*0780*/  LEA R14, R3.reuse, R12, 0x2 ;  /* 0x0000000c030e7211 */ /* 0x040fe400078e10ff */
[----:B------:R-:W2:Y:S03]  /*0790*/  LDS R12, [R12] ;  /* 0x000000000c0c7984 */ /* 0x000ea60000000800 */
[----:B-1----:R-:W-:-:S02]  /*07a0*/  IMAD R11, R3, 0x4, R14 ;  /* 0x00000004030b7824 */ /* 0x002fc400078e020e */
[----:B------:R-:W1:Y:S04]  /*07b0*/  LDS R14, [R14] ;  /* 0x000000000e0e7984 */ /* 0x000e680000000800 */
[----:B------:R-:W3:Y:S01]  /*07c0*/  LDS R20, [R11] ;  /* 0x000000000b147984 */ /* 0x000ee20000000800 */
[----:B0-----:R-:W-:-:S04]  /*07d0*/  FADD R9, R9, R10 ;  /* 0x0000000a09097221 */ /* 0x001fc80000000000 */
[----:B--2---:R-:W-:-:S04]  /*07e0*/  FADD R9, R9, R12 ;  /* 0x0000000c09097221 */ /* 0x004fc80000000000 */
[----:B-1----:R-:W-:-:S04]  /*07f0*/  FADD R9, R9, R14 ;  /* 0x0000000e09097221 */ /* 0x002fc80000000000 */
[----:B---3--:R-:W-:Y:S01]  /*0800*/  FADD R9, R9, R20 ;  /* 0x0000001409097221 */ /* 0x008fe20000000000 */
[----:B------:R-:W-:-:S04]  /*0810*/  IMAD R20, R3, 0x4, R22 ;  /* 0x0000000403147824 */ /* 0x000fc800078e0216 */
[----:B------:R-:W-:Y:S01]  /*0820*/  STS [R18], R9 ;  /* 0x0000000912007388 */ /* 0x000fe20000000800 */
[----:B------:R-:W-:-:S03]  /*0830*/  IMAD R12, R3, 0x4, R20 ;  /* 0x00000004030c7824 */ /* 0x000fc600078e0214 */
[----:B------:R-:W-:Y:S01]  /*0840*/  LDS R13, [R22] ;  /* 0x00000000160d7984 */ /* 0x000fe20000000800 */
[----:B------:R-:W-:-:S03]  /*0850*/  IMAD R14, R3, 0x4, R12 ;  /* 0x00000004030e7824 */ /* 0x000fc600078e020c */
[----:B------:R-:W0:Y:S04]  /*0860*/  LDS R10, [R0] ;  /* 0x00000000000a7984 */ /* 0x000e280000000800 */
[----:B------:R-:W1:Y:S04]  /*0870*/  LDS R11, [R20] ;  /* 0x00000000140b7984 */ /* 0x000e680000000800 */
[----:B------:R-:W2:Y:S04]  /*0880*/  LDS R21, [R12] ;  /* 0x000000000c157984 */ /* 0x000ea80000000800 */
[----:B------:R-:W3:Y:S01]  /*0890*/  LDS R27, [R14] ;  /* 0x000000000e1b7984 */ /* 0x000ee20000000800 */
[----:B0-----:R-:W-:-:S04]  /*08a0*/  FADD R10, R10, R13 ;  /* 0x0000000d0a0a7221 */ /* 0x001fc80000000000 */
[----:B-1----:R-:W-:-:S04]  /*08b0*/  FADD R10, R10, R11 ;  /* 0x0000000b0a0a7221 */ /* 0x002fc80000000000 */
[----:B--2---:R-:W-:-:S04]  /*08c0*/  FADD R10, R10, R21 ;  /* 0x000000150a0a7221 */ /* 0x004fc80000000000 */
[----:B---3--:R-:W-:-:S05]  /*08d0*/  FADD R27, R10, R27 ;  /* 0x0000001b0a1b7221 */ /* 0x008fca0000000000 */
[----:B------:R2:W-:Y:S02]  /*08e0*/  STS [R0], R27 ;  /* 0x0000001b00007388 */ /* 0x0005e40000000800 */
.L_x_8:
[----:B------:R-:W-:Y:S05]  /*08f0*/  BSYNC.RECONVERGENT B0 ;  /* 0x0000000000007941 */ /* 0x000fea0003800200 */
.L_x_7:
[----:B0-----:R-:W-:Y:S01]  /*0900*/  IMAD R9, R3, -0x33333333, RZ ;  /* 0xcccccccd03097824 */ /* 0x001fe200078e02ff */
[----:B------:R-:W-:Y:S01]  /*0910*/  BAR.SYNC.DEFER_BLOCKING 0x0 ;  /* 0x0000000000007b1d */ /* 0x000fe20000010000 */
[----:B------:R-:W-:Y:S01]  /*0920*/  ISETP.GT.U32.AND P1, PT, R23, 0x4, PT ;  /* 0x000000041700780c */ /* 0x000fe20003f24070 */
[----:B------:R-:W-:Y:S02]  /*0930*/  IMAD.MOV.U32 R23, RZ, RZ, R3 ;  /* 0x000000ffff177224 */ /* 0x000fe400078e0003 */
[----:B------:R-:W-:-:S13]  /*0940*/  ISETP.GE.U32.AND P0, PT, R9, 0x33333334, PT ;  /* 0x333333340900780c */ /* 0x000fda0003f06070 */
[----:B------:R-:W-:Y:S05]  /*0950*/  @!P0 BRA P1, `(.L_x_9) ;  /* 0xfffffffc00608947 */ /* 0x000fea000083ffff */
.L_x_6:
[----:B------:R-:W-:Y:S01]  /*0960*/  ISETP.GE.U32.AND P0, PT, R23, 0x2, PT ;  /* 0x000000021700780c */ /* 0x000fe20003f06070 */
[----:B------:R-:W-:Y:S03]  /*0970*/  BSSY.RECONVERGENT B0, `(.L_x_10) ;  /* 0x0000069000007945 */ /* 0x000fe60003800200 */
[----:B------:R-:W-:-:S13]  /*0980*/  ISETP.NE.OR P0, PT, R25, RZ, !P0 ;  /* 0x000000ff1900720c */ /* 0x000fda0004705670 */
[----:B------:R-:W-:Y:S05]  /*0990*/  @P0 BRA `(.L_x_11) ;  /* 0x0000000400980947 */ /* 0x000fea0003800000 */
[----:B01----:R0:W1:Y:S01]  /*09a0*/  LDS R11, [R18] ;  /* 0x00000000120b7984 */ /* 0x0030620000000800 */
[C---:B------:R-:W-:Y:S02]  /*09b0*/  VIADD R3, R23.reuse, 0xfffffffe ;  /* 0xfffffffe17037836 */ /* 0x040fe40000000000 */
[----:B------:R-:W-:Y:S01]  /*09c0*/  VIADD R23, R23, 0xffffffff ;  /* 0xffffffff17177836 */ /* 0x000fe20000000000 */
[----:B------:R0:W3:Y:S01]  /*09d0*/  LDS R13, [R0] ;  /* 0x00000000000d7984 */ /* 0x0000e20000000800 */
[----:B------:R-:W-:Y:S01]  /*09e0*/  IMAD.MOV.U32 R9, RZ, RZ, 0x1 ;  /* 0x00000001ff097424 */ /* 0x000fe200078e00ff */
[----:B------:R-:W-:Y:S02]  /*09f0*/  ISETP.GE.U32.AND P0, PT, R3, 0x7, PT ;  /* 0x000000070300780c */ /* 0x000fe40003f06070 */
[----:B------:R-:W-:-:S11]  /*0a00*/  LOP3.LUT R3, R23, 0x7, RZ, 0xc0, !PT ;  /* 0x0000000717037812 */ /* 0x000fd600078ec0ff */
[----:B0-----:R-:W-:Y:S05]  /*0a10*/  @!P0 BRA `(.L_x_12) ;  /* 0x0000000000b48947 */ /* 0x001fea0003800000 */
[----:B------:R-:W-:Y:S01]  /*0a20*/  VIADD R10, R4, 0x10 ;  /* 0x00000010040a7836 */ /* 0x000fe20000000000 */
[----:B------:R-:W-:Y:S01]  /*0a30*/  LOP3.LUT R12, R23, 0xfffffff8, RZ, 0xc0, !PT ;  /* 0xfffffff8170c7812 */ /* 0x000fe200078ec0ff */
[----:B------:R-:W-:Y:S02]  /*0a40*/  IMAD.MOV.U32 R9, RZ, RZ, RZ ;  /* 0x000000ffff097224 */ /* 0x000fe400078e00ff */
[--C-:B------:R-:W-:Y:S02]  /*0a50*/  IMAD.IADD R4, R15, 0x1, R10.reuse ;  /* 0x000000010f047824 */ /* 0x100fe400078e020a */
[----:B------:R-:W-:Y:S02]  /*0a60*/  IMAD.IADD R10, R5, 0x1, R10 ;  /* 0x00000001050a7824 */ /* 0x000fe400078e020a */
[----:B------:R-:W-:-:S07]  /*0a70*/  IMAD.MOV R5, RZ, RZ, -R12 ;  /* 0x000000ffff057224 */ /* 0x000fce00078e0a0c */
.L_x_13:
[----:B------:R-:W1:Y:S01]  /*0a80*/  LDS R22, [R4+-0xc] ;  /* 0xfffff40004167984 */ /* 0x000e620000000800 */
[----:B------:R-:W-:Y:S02]  /*0a90*/  VIADD R5, R5, 0x8 ;  /* 0x0000000805057836 */ /* 0x000fe40000000000 */
[----:B------:R-:W-:Y:S01]  /*0aa0*/  VIADD R9, R9, 0x8 ;  /* 0x0000000809097836 */ /* 0x000fe20000000000 */
[----:B------:R-:W2:Y:S02]  /*0ab0*/  LDS R24, [R10+-0xc] ;  /* 0xfffff4000a187984 */ /* 0x000ea40000000800 */
[----:B------:R-:W-:Y:S02]  /*0ac0*/  ISETP.NE.AND P0, PT, R5, RZ, PT ;  /* 0x000000ff0500720c */ /* 0x000fe40003f05270 */
[----:B------:R-:W0:Y:S04]  /*0ad0*/  LDS R29, [R4+-0x8] ;  /* 0xfffff800041d7984 */ /* 0x000e280000000800 */
[----:B------:R-:W4:Y:S04]  /*0ae0*/  LDS R20, [R10+-0x8] ;  /* 0xfffff8000a147984 */ /* 0x000f280000000800 */
[----:B------:R-:W5:Y:S04]  /*0af0*/  LDS R21, [R4+-0x4] ;  /* 0xfffffc0004157984 */ /* 0x000f680000000800 */
[----:B------:R-:W5:Y:S04]  /*0b00*/  LDS R14, [R10+-0x4] ;  /* 0xfffffc000a0e7984 */ /* 0x000f680000000800 */
[----:B------:R-:W5:Y:S04]  /*0b10*/  LDS R15, [R4] ;  /* 0x00000000040f7984 */ /* 0x000f680000000800 */
[----:B------:R-:W5:Y:S01]  /*0b20*/  LDS R12, [R10] ;  /* 0x000000000a0c7984 */ /* 0x000f620000000800 */
[----:B-1----:R-:W-:-:S03]  /*0b30*/  FADD R22, R22, R11 ;  /* 0x0000000b16167221 */ /* 0x002fc60000000000 */
[----:B------:R-:W1:Y:S01]  /*0b40*/  LDS R11, [R4+0x4] ;  /* 0x00000400040b7984 */ /* 0x000e620000000800 */
[----:B--23--:R-:W-:-:S03]  /*0b50*/  FADD R27, R24, R13 ;  /* 0x0000000d181b7221 */ /* 0x00cfc60000000000 */
[----:B------:R-:W2:Y:S01]  /*0b60*/  LDS R13, [R10+0x4] ;  /* 0x000004000a0d7984 */ /* 0x000ea20000000800 */
[----:B0-----:R-:W-:Y:S01]  /*0b70*/  FADD R22, R22, R29 ;  /* 0x0000001d16167221 */ /* 0x001fe20000000000 */
[----:B----4-:R-:W-:Y:S02]  /*0b80*/  FADD R27, R27, R20 ;  /* 0x000000141b1b7221 */ /* 0x010fe40000000000 */
[----:B------:R-:W0:Y:S01]  /*0b90*/  LDS R20, [R10+0x8] ;  /* 0x000008000a147984 */ /* 0x000e220000000800 */
[----:B-----5:R-:W-:-:S03]  /*0ba0*/  FADD R22, R22, R21 ;  /* 0x0000001516167221 */ /* 0x020fc60000000000 */
[----:B------:R-:W3:Y:S01]  /*0bb0*/  LDS R21, [R4+0x8] ;  /* 0x0000080004157984 */ /* 0x000ee20000000800 */
[----:B------:R-:W-:-:S03]  /*0bc0*/  FADD R27, R27, R14 ;  /* 0x0000000e1b1b7221 */ /* 0x000fc60000000000 */
[----:B------:R-:W4:Y:S01]  /*0bd0*/  LDS R14, [R4+0xc] ;  /* 0x00000c00040e7984 */ /* 0x000f220000000800 */
[----:B------:R-:W-:-:S03]  /*0be0*/  FADD R24, R22, R15 ;  /* 0x0000000f16187221 */ /* 0x000fc60000000000 */
[----:B------:R-:W5:Y:S01]  /*0bf0*/  LDS R15, [R10+0xc] ;  /* 0x00000c000a0f7984 */ /* 0x000f620000000800 */
[----:B------:R-:W-:-:S03]  /*0c00*/  FADD R26, R27, R12 ;  /* 0x0000000c1b1a7221 */ /* 0x000fc60000000000 */
[----:B------:R1:W5:Y:S04]  /*0c10*/  LDS R22, [R4+0x10] ;  /* 0x0000100004167984 */ /* 0x0003680000000800 */
[----:B------:R2:W5:Y:S01]  /*0c20*/  LDS R12, [R10+0x10] ;  /* 0x000010000a0c7984 */ /* 0x0005620000000800 */
[----:B-1----:R-:W-:Y:S02]  /*0c30*/  VIADD R4, R4, 0x20 ;  /* 0x0000002004047836 */ /* 0x002fe40000000000 */
[----:B------:R-:W-:Y:S01]  /*0c40*/  FADD R24, R24, R11 ;  /* 0x0000000b18187221 */ /* 0x000fe20000000000 */
[----:B--2---:R-:W-:Y:S02]  /*0c50*/  VIADD R10, R10, 0x20 ;  /* 0x000000200a0a7836 */ /* 0x004fe40000000000 */
[----:B------:R-:W-:-:S04]  /*0c60*/  FADD R13, R26, R13 ;  /* 0x0000000d1a0d7221 */ /* 0x000fc80000000000 */
[----:B0-----:R-:W-:Y:S01]  /*0c70*/  FADD R20, R13, R20 ;  /* 0x000000140d147221 */ /* 0x001fe20000000000 */
[----:B---3--:R-:W-:-:S04]  /*0c80*/  FADD R21, R24, R21 ;  /* 0x0000001518157221 */ /* 0x008fc80000000000 */
[----:B----4-:R-:W-:Y:S01]  /*0c90*/  FADD R21, R21, R14 ;  /* 0x0000000e15157221 */ /* 0x010fe20000000000 */
[----:B-----5:R-:W-:-:S03]  /*0ca0*/  FADD R15, R20, R15 ;  /* 0x0000000f140f7221 */ /* 0x020fc60000000000 */
[----:B------:R-:W-:Y:S01]  /*0cb0*/  FADD R11, R21, R22 ;  /* 0x00000016150b7221 */ /* 0x000fe20000000000 */
[----:B------:R-:W-:Y:S01]  /*0cc0*/  FADD R13, R15, R12 ;  /* 0x0000000c0f0d7221 */ /* 0x000fe20000000000 */
[----:B------:R-:W-:Y:S06]  /*0cd0*/  @P0 BRA `(.L_x_13) ;  /* 0xfffffffc00680947 */ /* 0x000fec000383ffff */
[----:B------:R-:W-:-:S07]  /*0ce0*/  VIADD R9, R9, 0x1 ;  /* 0x0000000109097836 */ /* 0x000fce0000000000 */
.L_x_12:
[----:B------:R-:W-:-:S13]  /*0cf0*/  ISETP.NE.AND P0, PT, R3, RZ, PT ;  /* 0x000000ff0300720c */ /* 0x000fda0003f05270 */
[----:B------:R-:W-:Y:S05]  /*0d00*/  @!P0 BRA `(.L_x_14) ;  /* 0x0000000000b48947 */ /* 0x000fea0003800000 */
[----:B------:R-:W-:Y:S02]  /*0d10*/  ISETP.GE.U32.AND P0, PT, R3, 0x4, PT ;  /* 0x000000040300780c */ /* 0x000fe40003f06070 */
[----:B------:R-:W-:-:S04]  /*0d20*/  LOP3.LUT R20, R23, 0x3, RZ, 0xc0, !PT ;  /* 0x0000000317147812 */ /* 0x000fc800078ec0ff */
[----:B------:R-:W-:-:S07]  /*0d30*/  ISETP.NE.AND P1, PT, R20, RZ, PT ;  /* 0x000000ff1400720c */ /* 0x000fce0003f25270 */
[----:B------:R-:W-:Y:S06]  /*0d40*/  @!P0 BRA `(.L_x_15) ;  /* 0x00000000004c8947 */ /* 0x000fec0003800000 */
[C---:B------:R-:W-:Y:S02]  /*0d50*/  IMAD R5, R9.reuse, 0x4, R18 ;  /* 0x0000000409057824 */ /* 0x040fe400078e0212 */
[C---:B------:R-:W-:Y:S02]  /*0d60*/  IMAD R12, R9.reuse, 0x4, R0 ;  /* 0x00000004090c7824 */ /* 0x040fe400078e0200 */
[----:B------:R-:W-:Y:S01]  /*0d70*/  VIADD R9, R9, 0x4 ;  /* 0x0000000409097836 */ /* 0x000fe20000000000 */
[----:B------:R-:W1:Y:S04]  /*0d80*/  LDS R10, [R5] ;  /* 0x00000000050a7984 */ /* 0x000e680000000800 */
[----:B------:R-:W3:Y:S04]  /*0d90*/  LDS R14, [R12] ;  /* 0x000000000c0e7984 */ /* 0x000ee80000000800 */
[----:B------:R-:W0:Y:S04]  /*0da0*/  LDS R15, [R5+0x4] ;  /* 0x00000400050f7984 */ /* 0x000e280000000800 */
[----:B------:R-:W4:Y:S04]  /*0db0*/  LDS R21, [R12+0x4] ;  /* 0x000004000c157984 */ /* 0x000f280000000800 */
[----:B--2---:R-:W2:Y:S04]  /*0dc0*/  LDS R27, [R5+0x8] ;  /* 0x00000800051b7984 */ /* 0x004ea80000000800 */
[----:B------:R-:W5:Y:S04]  /*0dd0*/  LDS R4, [R12+0x8] ;  /* 0x000008000c047984 */ /* 0x000f680000000800 */
[----:B------:R-:W5:Y:S04]  /*0de0*/  LDS R3, [R5+0xc] ;  /* 0x00000c0005037984 */ /* 0x000f680000000800 */
[----:B------:R-:W5:Y:S01]  /*0df0*/  LDS R29, [R12+0xc] ;  /* 0x00000c000c1d7984 */ /* 0x000f620000000800 */
[----:B-1----:R-:W-:Y:S01]  /*0e00*/  FADD R10, R11, R10 ;  /* 0x0000000a0b0a7221 */ /* 0x002fe20000000000 */
[----:B---3--:R-:W-:-:S03]  /*0e10*/  FADD R14, R13, R14 ;  /* 0x0000000e0d0e7221 */ /* 0x008fc60000000000 */
[----:B0-----:R-:W-:Y:S01]  /*0e20*/  FADD R10, R10, R15 ;  /* 0x0000000f0a0a7221 */ /* 0x001fe20000000000 */
[----:B----4-:R-:W-:-:S03]  /*0e30*/  FADD R21, R14, R21 ;  /* 0x000000150e157221 */ /* 0x010fc60000000000 */
[----:B--2---:R-:W-:Y:S01]  /*0e40*/  FADD R10, R10, R27 ;  /* 0x0000001b0a0a7221 */ /* 0x004fe20000000000 */
[----:B-----5:R-:W-:-:S03]  /*0e50*/  FADD R4, R21, R4 ;  /* 0x0000000415047221 */ /* 0x020fc60000000000 */
[----:B------:R-:W-:Y:S01]  /*0e60*/  FADD R11, R10, R3 ;  /* 0x000000030a0b7221 */ /* 0x000fe20000000000 */
[----:B------:R-:W-:-:S07]  /*0e70*/  FADD R13, R4, R29 ;  /* 0x0000001d040d7221 */ /* 0x000fce0000000000 */
.L_x_15:
[----:B------:R-:W-:Y:S05]  /*0e80*/  @!P1 BRA `(.L_x_14) ;  /* 0x0000000000549947 */ /* 0x000fea0003800000 */
[----:B------:R-:W-:Y:S02]  /*0e90*/  ISETP.NE.AND P0, PT, R20, 0x1, PT ;  /* 0x000000011400780c */ /* 0x000fe40003f05270 */
[----:B------:R-:W-:-:S04]  /*0ea0*/  LOP3.LUT R23, R23, 0x1, RZ, 0xc0, !PT ;  /* 0x0000000117177812 */ /* 0x000fc800078ec0ff */
[----:B------:R-:W-:-:S07]  /*0eb0*/  ISETP.NE.U32.AND P1, PT, R23, 0x1, PT ;  /* 0x000000011700780c */ /* 0x000fce0003f25070 */
[----:B------:R-:W-:Y:S06]  /*0ec0*/  @!P0 BRA `(.L_x_16) ;  /* 0x00000000002c8947 */ /* 0x000fec0003800000 */
[C---:B------:R-:W-:Y:S01]  /*0ed0*/  LEA R3, R9.reuse, R18, 0x2 ;  /* 0x0000001209037211 */ /* 0x040fe200078e10ff */
[C---:B------:R-:W-:Y:S02]  /*0ee0*/  IMAD R5, R9.reuse, 0x4, R0 ;  /* 0x0000000409057824 */ /* 0x040fe400078e0200 */
[----:B------:R-:W-:Y:S02]  /*0ef0*/  VIADD R9, R9, 0x2 ;  /* 0x0000000209097836 */ /* 0x000fe40000000000 */
[----:B------:R-:W1:Y:S04]  /*0f00*/  LDS R4, [R3] ;  /* 0x0000000003047984 */ /* 0x000e680000000800 */
[----:B------:R-:W3:Y:S04]  /*0f10*/  LDS R10, [R5] ;  /* 0x00000000050a7984 */ /* 0x000ee80000000800 */
[----:B------:R-:W0:Y:S04]  /*0f20*/  LDS R15, [R3+0x4] ;  /* 0x00000400030f7984 */ /* 0x000e280000000800 */
[----:B------:R-:W4:Y:S01]  /*0f30*/  LDS R21, [R5+0x4] ;  /* 0x0000040005157984 */ /* 0x000f220000000800 */
[----:B-1----:R-:W-:Y:S01]  /*0f40*/  FADD R4, R11, R4 ;  /* 0x000000040b047221 */ /* 0x002fe20000000000 */
[----:B---3--:R-:W-:-:S03]  /*0f50*/  FADD R10, R13, R10 ;  /* 0x0000000a0d0a7221 */ /* 0x008fc60000000000 */
[----:B0-----:R-:W-:Y:S01]  /*0f60*/  FADD R11, R4, R15 ;  /* 0x0000000f040b7221 */ /* 0x001fe20000000000 */
[----:B----4-:R-:W-:-:S07]  /*0f70*/  FADD R13, R10, R21 ;  /* 0x000000150a0d7221 */ /* 0x010fce0000000000 */
.L_x_16:
[C---:B------:R-:W-:Y:S02]  /*0f80*/  @!P1 IMAD R3, R9.reuse, 0x4, R18 ;  /* 0x0000000409039824 */ /* 0x040fe400078e0212 */
[----:B------:R-:W-:-:S03]  /*0f90*/  @!P1 IMAD R9, R9, 0x4, R0 ;  /* 0x0000000409099824 */ /* 0x000fc600078e0200 */
[----:B------:R-:W1:Y:S04]  /*0fa0*/  @!P1 LDS R4, [R3] ;  /* 0x0000000003049984 */ /* 0x000e680000000800 */
[----:B------:R-:W3:Y:S01]  /*0fb0*/  @!P1 LDS R10, [R9] ;  /* 0x00000000090a9984 */ /* 0x000ee20000000800 */
[----:B-1----:R-:W-:Y:S01]  /*0fc0*/  @!P1 FADD R11, R11, R4 ;  /* 0x000000040b0b9221 */ /* 0x002fe20000000000 */
[----:B---3--:R-:W-:-:S07]  /*0fd0*/  @!P1 FADD R13, R13, R10 ;  /* 0x0000000a0d0d9221 */ /* 0x008fce0000000000 */
.L_x_14:
[----:B-1----:R4:W-:Y:S04]  /*0fe0*/  STS [R18], R11 ;  /* 0x0000000b12007388 */ /* 0x0029e80000000800 */
[----:B---3--:R4:W-:Y:S02]  /*0ff0*/  STS [R0], R13 ;  /* 0x0000000d00007388 */ /* 0x0089e40000000800 */
.L_x_11:
[----:B------:R-:W-:Y:S05]  /*1000*/  BSYNC.RECONVERGENT B0 ;  /* 0x0000000000007941 */ /* 0x000fea0003800200 */
.L_x_10:
[----:B------:R-:W-:Y:S01]  /*1010*/  BAR.SYNC.DEFER_BLOCKING 0x0 ;  /* 0x0000000000007b1d */ /* 0x000fe20000010000 */
[----:B------:R-:W-:-:S13]  /*1020*/  ISETP.NE.AND P0, PT, R25, RZ, PT ;  /* 0x000000ff1900720c */ /* 0x000fda0003f05270 */
[----:B------:R-:W-:Y:S05]  /*1030*/  @P0 EXIT ;  /* 0x000000000000094d */ /* 0x000fea0003800000 */
[----:B------:R-:W3:Y:S04]  /*1040*/  LDG.E R10, desc[UR36][R6.64+0x8] ;  /* 0x00000824060a7981 */ /* 0x000ee8000c1e1900 */
[----:B------:R-:W5:Y:S01]  /*1050*/  LDG.E R3, desc[UR36][R6.64+0xc] ;  /* 0x00000c2406037981 */ /* 0x000f62000c1e1900 */
[----:B------:R-:W-:Y:S01]  /*1060*/  BSSY.RECONVERGENT B0, `(.L_x_17) ;  /* 0x000000d000007945 */ /* 0x000fe20003800200 */
[----:B---3--:R-:W3:Y:S08]  /*1070*/  MUFU.RCP R4, R10 ;  /* 0x0000000a00047308 */ /* 0x008ef00000001000 */
[----:B-----5:R-:W5:Y:S01]  /*1080*/  FCHK P0, R3, R10 ;  /* 0x0000000a03007302 */ /* 0x020f620000000000 */
[----:B---3--:R-:W-:-:S04]  /*1090*/  FFMA R5, -R10, R4, 1 ;  /* 0x3f8000000a057423 */ /* 0x008fc80000000104 */
[----:B------:R-:W-:-:S04]  /*10a0*/  FFMA R4, R4, R5, R4 ;  /* 0x0000000504047223 */ /* 0x000fc80000000004 */
[----:B------:R-:W-:-:S04]  /*10b0*/  FFMA R5, R3, R4, RZ ;  /* 0x0000000403057223 */ /* 0x000fc800000000ff */
[----:B0-----:R-:W-:-:S04]  /*10c0*/  FFMA R9, -R10, R5, R3 ;  /* 0x000000050a097223 */ /* 0x001fc80000000103 */
[----:B------:R-:W-:Y:S01]  /*10d0*/  FFMA R5, R4, R9, R5 ;  /* 0x0000000904057223 */ /* 0x000fe20000000005 */
[----:B-----5:R-:W-:Y:S06]  /*10e0*/  @!P0 BRA `(.L_x_18) ;  /* 0x0000000000108947 */ /* 0x020fec0003800000 */
[----:B------:R-:W-:Y:S01]  /*10f0*/  IMAD.MOV.U32 R4, RZ, RZ, R10 ;  /* 0x000000ffff047224 */ /* 0x000fe200078e000a */
[----:B------:R-:W-:-:S07]  /*1100*/  MOV R10, 0x1120 ;  /* 0x00001120000a7802 */ /* 0x000fce0000000f00 */
[----:B-12-4-:R-:W-:Y:S05]  /*1110*/  CALL.REL.NOINC `($__internal_0_$__cuda_sm3x_div_rn_noftz_f32_slowpath) ;  /* 0x0000001000e07944 */ /* 0x016fea0003c00000 */
[----:B------:R-:W-:-:S07]  /*1120*/  IMAD.MOV.U32 R5, RZ, RZ, R3 ;  /* 0x000000ffff057224 */ /* 0x000fce00078e0003 */
.L_x_18:
[----:B------:R-:W-:Y:S05]  /*1130*/  BSYNC.RECONVERGENT B0 ;  /* 0x0000000000007941 */ /* 0x000fea0003800200 */
.L_x_17:
[----:B------:R-:W1:Y:S04]  /*1140*/  LDG.E R4, desc[UR36][R6.64] ;  /* 0x0000002406047981 */ /* 0x000e68000c1e1900 */
[----:B------:R0:W3:Y:S01]  /*1150*/  LDG.E R3, desc[UR36][R6.64+0x4] ;  /* 0x0000042406037981 */ /* 0x0000e2000c1e1900 */
[----:B------:R-:W5:Y:S01]  /*1160*/  MUFU.RCP R10, |R5| ;  /* 0x40000005000a7308 */ /* 0x000f620000001000 */
[C---:B------:R-:W-:Y:S01]  /*1170*/  FSETP.GT.AND P0, PT, |R5|.reuse, 1, PT ;  /* 0x3f8000000500780b */ /* 0x040fe20003f04200 */
[----:B------:R-:W-:Y:S01]  /*1180*/  IMAD.MOV.U32 R12, RZ, RZ, 0x3b2090aa ;  /* 0x3b2090aaff0c7424 */ /* 0x000fe200078e00ff */
[-C--:B------:R-:W-:Y:S01]  /*1190*/  FSETP.NAN.AND P1, PT, |R5|, |R5|.reuse, PT ;  /* 0x400000050500720b */ /* 0x080fe20003f28200 */
[----:B------:R-:W-:Y:S01]  /*11a0*/  BSSY.RECONVERGENT B0, `(.L_x_19) ;  /* 0x000001b000007945 */ /* 0x000fe20003800200 */
[----:B-----5:R-:W-:-:S05]  /*11b0*/  FSEL R10, R10, |R5|, P0 ;  /* 0x400000050a0a7208 */ /* 0x020fca0000000000 */
[----:B------:R-:W-:-:S04]  /*11c0*/  FMUL R9, R10, R10 ;  /* 0x0000000a0a097220 */ /* 0x000fc80000400000 */
[----:B------:R-:W-:-:S04]  /*11d0*/  FFMA R12, R9, R12, -0.014396979473531246185 ;  /* 0xbc6be14f090c7423 */ /* 0x000fc8000000000c */
[----:B------:R-:W-:-:S04]  /*11e0*/  FFMA R12, R9, R12, 0.039849750697612762451 ;  /* 0x3d23397e090c7423 */ /* 0x000fc8000000000c */
[----:B------:R-:W-:-:S04]  /*11f0*/  FFMA R12, R9, R12, -0.072529748082160949707 ;  /* 0xbd948a7a090c7423 */ /* 0x000fc8000000000c */
[----:B------:R-:W-:-:S04]  /*1200*/  FFMA R12, R9, R12, 0.10518480092287063599 ;  /* 0x3dd76b21090c7423 */ /* 0x000fc8000000000c */
[----:B------:R-:W-:-:S04]  /*1210*/  FFMA R12, R9, R12, -0.14171802997589111328 ;  /* 0xbe111e88090c7423 */ /* 0x000fc8000000000c */
[----:B------:R-:W-:-:S04]  /*1220*/  FFMA R12, R9, R12, 0.19988775253295898438 ;  /* 0x3e4caf60090c7423 */ /* 0x000fc8000000000c */
[----:B------:R-:W-:-:S04]  /*1230*/  FFMA R12, R9, R12, -0.33332940936088562012 ;  /* 0xbeaaaa27090c7423 */ /* 0x000fc8000000000c */
[----:B------:R-:W-:-:S04]  /*1240*/  FMUL R9, R9, R12 ;  /* 0x0000000c09097220 */ /* 0x000fc80000400000 */
[----:B------:R-:W-:Y:S01]  /*1250*/  FFMA R10, R10, R9, R10 ;  /* 0x000000090a0a7223 */ /* 0x000fe2000000000a */
[----:B-1--4-:R-:W0:Y:S02]  /*1260*/  MUFU.RCP R11, R4 ;  /* 0x00000004000b7308 */ /* 0x012e240000001000 */
[----:B0-----:R-:W-:-:S04]  /*1270*/  FFMA R6, -R4, R11, 1 ;  /* 0x3f80000004067423 */ /* 0x001fc8000000010b */
[----:B------:R-:W-:Y:S01]  /*1280*/  FFMA R6, R11, R6, R11 ;  /* 0x000000060b067223 */ /* 0x000fe2000000000b */
[----:B------:R-:W-:-:S03]  /*1290*/  IMAD.MOV.U32 R11, RZ, RZ, 0x3f6ee581 ;  /* 0x3f6ee581ff0b7424 */ /* 0x000fc600078e00ff */
[----:B---3--:R-:W-:Y:S01]  /*12a0*/  FFMA R7, R3, R6, RZ ;  /* 0x0000000603077223 */ /* 0x008fe200000000ff */
[----:B------:R-:W-:Y:S01]  /*12b0*/  @P0 FFMA R10, R11, 1.6832555532455444336, -R10 ;  /* 0x3fd774eb0b0a0823 */ /* 0x000fe2000000080a */
[----:B------:R-:W0:Y:S02]  /*12c0*/  FCHK P0, R3, R4 ;  /* 0x0000000403007302 */ /* 0x000e240000000000 */
[----:B------:R-:W-:Y:S02]  /*12d0*/  FFMA R9, -R4, R7, R3 ;  /* 0x0000000704097223 */ /* 0x000fe40000000103 */
[----:B------:R-:W-:Y:S02]  /*12e0*/  LOP3.LUT R5, R10, 0x80000000, R5, 0xb8, !PT ;  /* 0x800000000a057812 */ /* 0x000fe400078eb805 */
[----:B------:R-:W-:Y:S02]  /*12f0*/  FFMA R6, R6, R9, R7 ;  /* 0x0000000906067223 */ /* 0x000fe40000000007 */
[----:B------:R-:W-:Y:S01]  /*1300*/  FSEL R5, R5, R10, !P1 ;  /* 0x0000000a05057208 */ /* 0x000fe20004800000 */
[----:B0-----:R-:W-:Y:S06]  /*1310*/  @!P0 BRA `(.L_x_20) ;  /* 0x00000000000c8947 */ /* 0x001fec0003800000 */
[----:B------:R-:W-:-:S07]  /*1320*/  MOV R10, 0x1340 ;  /* 0x00001340000a7802 */ /* 0x000fce0000000f00 */
[----:B--2---:R-:W-:Y:S05]  /*1330*/  CALL.REL.NOINC `($__internal_0_$__cuda_sm3x_div_rn_noftz_f32_slowpath) ;  /* 0x0000001000587944 */ /* 0x004fea0003c00000 */
[----:B------:R-:W-:-:S07]  /*1340*/  IMAD.MOV.U32 R6, RZ, RZ, R3 ;  /* 0x000000ffff067224 */ /* 0x000fce00078e0003 */
.L_x_20:
[----:B------:R-:W-:Y:S05]  /*1350*/  BSYNC.RECONVERGENT B0 ;  /* 0x0000000000007941 */ /* 0x000fea0003800200 */
.L_x_19:
[----:B------:R-:W0:Y:S01]  /*1360*/  MUFU.RCP R3, |R6| ;  /* 0x4000000600037308 */ /* 0x000e220000001000 */
[----:B------:R-:W-:Y:S01]  /*1370*/  FSETP.GT.AND P0, PT, |R6|, 1, PT ;  /* 0x3f8000000600780b */ /* 0x000fe20003f04200 */
[----:B------:R-:W-:Y:S01]  /*1380*/  IMAD.MOV.U32 R7, RZ, RZ, 0x3b2090aa ;  /* 0x3b2090aaff077424 */ /* 0x000fe200078e00ff */
[----:B------:R-:W-:Y:S01]  /*1390*/  BSSY.RECONVERGENT B0, `(.L_x_21) ;  /* 0x0000086000007945 */ /* 0x000fe20003800200 */
[----:B------:R-:W-:-:S04]  /*13a0*/  IMAD.MOV.U32 R10, RZ, RZ, 0x3f6ee581 ;  /* 0x3f6ee581ff0a7424 */ /* 0x000fc800078e00ff */
[----:B------:R-:W-:Y:S01]  /*13b0*/  I2F.F64.U32 R8, R8 ;  /* 0x0000000800087312 */ /* 0x000fe20000201800 */
[----:B0-----:R-:W-:-:S05]  /*13c0*/  FSEL R3, R3, |R6|, P0 ;  /* 0x4000000603037208 */ /* 0x001fca0000000000 */
        /* <DEDUP_REMOVED lines=9> */
[----:B------:R-:W-:-:S04]  /*1460*/  FFMA R3, R3, R4, R3 ;  /* 0x0000000403037223 */ /* 0x000fc80000000003 */
[----:B------:R-:W-:Y:S01]  /*1470*/  @P0 FFMA R3, R10, 1.6832555532455444336, -R3 ;  /* 0x3fd774eb0a030823 */ /* 0x000fe20000000803 */
[----:B------:R-:W-:-:S04]  /*1480*/  FSETP.NAN.AND P0, PT, |R6|, |R6|, PT ;  /* 0x400000060600720b */ /* 0x000fc80003f08200 */
[----:B------:R-:W-:-:S04]  /*1490*/  LOP3.LUT R6, R3, 0x80000000, R6, 0xb8, !PT ;  /* 0x8000000003067812 */ /* 0x000fc800078eb806 */
[----:B------:R-:W-:-:S05]  /*14a0*/  FSEL R6, R6, R3, !P0 ;  /* 0x0000000306067208 */ /* 0x000fca0004000000 */
[----:B------:R-:W-:-:S04]  /*14b0*/  FADD R6, R5, -R6 ;  /* 0x8000000605067221 */ /* 0x000fc80000000000 */
[----:B------:R-:W0:Y:S02]  /*14c0*/  F2F.F64.F32 R4, R6 ;  /* 0x0000000600047310 */ /* 0x000e240000201800 */
[----:B0-----:R-:W-:-:S10]  /*14d0*/  DMUL R4, R4, R8 ;  /* 0x0000000804047228 */ /* 0x001fd40000000000 */
[----:B------:R-:W-:Y:S01]  /*14e0*/  LOP3.LUT R7, R5, 0x7fffffff, RZ, 0xc0, !PT ;  /* 0x7fffffff05077812 */ /* 0x000fe200078ec0ff */
[----:B------:R-:W-:-:S03]  /*14f0*/  IMAD.MOV.U32 R6, RZ, RZ, R4 ;  /* 0x000000ffff067224 */ /* 0x000fc600078e0004 */
[----:B------:R-:W-:-:S04]  /*1500*/  VIMNMX.U32 R3, PT, PT, R7, 0x401921fb, !PT ;  /* 0x401921fb07037848 */ /* 0x000fc80007fe0000 */
[----:B------:R-:W-:-:S13]  /*1510*/  ISETP.GE.U32.AND P0, PT, R3, 0x7ff00000, PT ;  /* 0x7ff000000300780c */ /* 0x000fda0003f06070 */
[----:B------:R-:W-:Y:S05]  /*1520*/  @!P0 BRA `(.L_x_22) ;  /* 0x0000000000208947 */ /* 0x000fea0003800000 */
[----:B------:R-:W-:-:S14]  /*1530*/  DSETP.NAN.AND P0, PT, R6, R6, PT ;  /* 0x000000060600722a */ /* 0x000fdc0003f08000 */
[----:B------:R-:W-:Y:S01]  /*1540*/  @P0 IMAD.MOV.U32 R22, RZ, RZ, 0x54442d18 ;  /* 0x54442d18ff160424 */ /* 0x000fe200078e00ff */
[----:B------:R-:W-:Y:S01]  /*1550*/  @!P0 DSETP.NEU.AND P1, PT, R6, +INF , PT ;  /* 0x7ff000000600842a */ /* 0x000fe20003f2d000 */
[----:B------:R-:W-:-:S06]  /*1560*/  @P0 IMAD.MOV.U32 R23, RZ, RZ, 0x401921fb ;  /* 0x401921fbff170424 */ /* 0x000fcc00078e00ff */
[----:B------:R-:W-:-:S06]  /*1570*/  @P0 DADD R22, R4, R22 ;  /* 0x0000000004160229 */ /* 0x000fcc0000000016 */
[----:B------:R-:W-:Y:S02]  /*1580*/  @!P0 FSEL R22, R4, RZ, P1 ;  /* 0x000000ff04168208 */ /* 0x000fe40000800000 */
[----:B------:R-:W-:Y:S01]  /*1590*/  @!P0 FSEL R23, R5, -QNAN , P1 ;  /* 0xfff8000005178808 */ /* 0x000fe20000800000 */
[----:B------:R-:W-:Y:S06]  /*15a0*/  BRA `(.L_x_23) ;  /* 0x0000000400907947 */ /* 0x000fec0003800000 */
.L_x_22:
[----:B------:R-:W-:Y:S01]  /*15b0*/  UMOV UR4, 0x54442d18 ;  /* 0x54442d1800047882 */ /* 0x000fe20000000000 */
[----:B------:R-:W-:Y:S01]  /*15c0*/  UMOV UR5, 0x401921fb ;  /* 0x401921fb00057882 */ /* 0x000fe20000000000 */
[----:B------:R-:W-:Y:S01]  /*15d0*/  IMAD.MOV.U32 R22, RZ, RZ, R4 ;  /* 0x000000ffff167224 */ /* 0x000fe200078e0004 */
[----:B------:R-:W-:Y:S01]  /*15e0*/  DSETP.GE.AND P0, PT, R6, UR4, PT ;  /* 0x0000000406007e2a */ /* 0x000fe2000bf06000 */
[----:B------:R-:W-:-:S13]  /*15f0*/  IMAD.MOV.U32 R23, RZ, RZ, R5 ;  /* 0x000000ffff177224 */ /* 0x000fda00078e0005 */
[----:B------:R-:W-:Y:S05]  /*1600*/  @!P0 BRA `(.L_x_23) ;  /* 0x0000000400788947 */ /* 0x000fea0003800000 */
[----:B------:R-:W-:Y:S01]  /*1610*/  ISETP.GT.U32.AND P0, PT, R7, 0xfffff, PT ;  /* 0x000fffff0700780c */ /* 0x000fe20003f04070 */
[----:B------:R-:W-:Y:S01]  /*1620*/  BSSY.RECONVERGENT B1, `(.L_x_24) ;  /* 0x000001e000017945 */ /* 0x000fe20003800200 */
[----:B------:R-:W-:-:S11]  /*1630*/  SHF.R.U32.HI R3, RZ, 0x14, R7 ;  /* 0x00000014ff037819 */ /* 0x000fd60000011607 */
[----:B------:R-:W-:-:S10]  /*1640*/  @!P0 DMUL R6, R6, 1.80143985094819840000e+16 ;  /* 0x4350000006068828 */ /* 0x000fd40000000000 */
[----:B------:R-:W-:Y:S01]  /*1650*/  @!P0 LEA.HI R8, R7, R3, RZ, 0xc ;  /* 0x0000000307088211 */ /* 0x000fe200078f60ff */
[----:B------:R-:W-:-:S04]  /*1660*/  IMAD.MOV.U32 R9, RZ, RZ, R6 ;  /* 0x000000ffff097224 */ /* 0x000fc800078e0006 */
[----:B------:R-:W-:Y:S01]  /*1670*/  @!P0 VIADD R3, R8, 0xffffffca ;  /* 0xffffffca08038836 */ /* 0x000fe20000000000 */
[----:B------:R-:W-:-:S03]  /*1680*/  LOP3.LUT R8, R7, 0xfffff, RZ, 0xc0, !PT ;  /* 0x000fffff07087812 */ /* 0x000fc600078ec0ff */
[----:B------:R-:W-:Y:S01]  /*1690*/  VIADD R11, R3, 0xfffffbff ;  /* 0xfffffbff030b7836 */ /* 0x000fe20000000000 */
[----:B------:R-:W-:-:S04]  /*16a0*/  LOP3.LUT R8, R8, 0x100000, RZ, 0xfc, !PT ;  /* 0x0010000008087812 */ /* 0x000fc800078efcff */
[----:B------:R-:W-:-:S04]  /*16b0*/  VIMNMX R12, PT, PT, RZ, R11, PT ;  /* 0x0000000bff0c7248 */ /* 0x000fc80003fe0100 */
[----:B------:R-:W-:-:S05]  /*16c0*/  IADD3 R3, PT, PT, R3, -0x401, -R12 ;  /* 0xfffffbff03037810 */ /* 0x000fca0007ffe80c */
[----:B------:R-:W-:-:S05]  /*16d0*/  VIADD R3, R3, 0x1 ;  /* 0x0000000103037836 */ /* 0x000fca0000000000 */
[----:B------:R-:W-:Y:S01]  /*16e0*/  LOP3.LUT P0, R10, R3, 0x3, RZ, 0xc0, !PT ;  /* 0x00000003030a7812 */ /* 0x000fe2000780c0ff */
[----:B------:R-:W-:-:S12]  /*16f0*/  IMAD.MOV.U32 R3, RZ, RZ, R11 ;  /* 0x000000ffff037224 */ /* 0x000fd800078e000b */
[----:B------:R-:W-:Y:S05]  /*1700*/  @!P0 BRA `(.L_x_25) ;  /* 0x00000000003c8947 */ /* 0x000fea0003800000 */
[----:B------:R-:W-:Y:S01]  /*1710*/  BSSY.RECONVERGENT B2, `(.L_x_25) ;  /* 0x000000e000027945 */ /* 0x000fe20003800200 */
[----:B------:R-:W-:Y:S01]  /*1720*/  IADD3 R6, PT, PT, -R10, RZ, RZ ;  /* 0x000000ff0a067210 */ /* 0x000fe20007ffe1ff */
[----:B------:R-:W-:-:S07]  /*1730*/  IMAD.MOV.U32 R3, RZ, RZ, R11 ;  /* 0x000000ffff037224 */ /* 0x000fce00078e000b */
.L_x_26:
[----:B------:R-:W-:Y:S01]  /*1740*/  VIADD R6, R6, 0x1 ;  /* 0x0000000106067836 */ /* 0x000fe20000000000 */
[----:B------:R-:W-:Y:S01]  /*1750*/  IADD3 R10, P0, PT, R9, -0x54442d18, RZ ;  /* 0xabbbd2e8090a7810 */ /* 0x000fe20007f1e0ff */
[----:B------:R-:W-:-:S03]  /*1760*/  VIADD R3, R3, 0xffffffff ;  /* 0xffffffff03037836 */ /* 0x000fc60000000000 */
[----:B------:R-:W-:Y:S02]  /*1770*/  ISETP.NE.AND P1, PT, R6, RZ, PT ;  /* 0x000000ff0600720c */ /* 0x000fe40003f25270 */
[----:B------:R-:W-:-:S04]  /*1780*/  IADD3.X R7, PT, PT, R8, -0x1921fc, RZ, P0, !PT ;  /* 0xffe6de0408077810 */ /* 0x000fc800007fe4ff */
[----:B------:R-:W-:-:S04]  /*1790*/  ISETP.GE.AND P0, PT, R7, RZ, PT ;  /* 0x000000ff0700720c */ /* 0x000fc80003f06270 */
[----:B------:R-:W-:Y:S02]  /*17a0*/  SEL R10, R9, R10, !P0 ;  /* 0x0000000a090a7207 */ /* 0x000fe40004000000 */
[----:B------:R-:W-:-:S03]  /*17b0*/  SEL R7, R8, R7, !P0 ;  /* 0x0000000708077207 */ /* 0x000fc60004000000 */
[C---:B------:R-:W-:Y:S01]  /*17c0*/  IMAD.SHL.U32 R9, R10.reuse, 0x2, RZ ;  /* 0x000000020a097824 */ /* 0x040fe200078e00ff */
[----:B------:R-:W-:Y:S01]  /*17d0*/  SHF.L.U64.HI R8, R10, 0x1, R7 ;  /* 0x000000010a087819 */ /* 0x000fe20000010207 */
[----:B------:R-:W-:Y:S06]  /*17e0*/  @P1 BRA `(.L_x_26) ;  /* 0xfffffffc00d41947 */ /* 0x000fec000383ffff */
[----:B------:R-:W-:Y:S05]  /*17f0*/  BSYNC.RECONVERGENT B2 ;  /* 0x0000000000027941 */ /* 0x000fea0003800200 */
.L_x_25:
[----:B------:R-:W-:Y:S05]  /*1800*/  BSYNC.RECONVERGENT B1 ;  /* 0x0000000000017941 */ /* 0x000fea0003800200 */
.L_x_24:
[----:B------:R-:W-:Y:S01]  /*1810*/  IMAD.IADD R6, R11, 0x1, -R12 ;  /* 0x000000010b067824 */ /* 0x000fe200078e0a0c */
[----:B------:R-:W-:Y:S04]  /*1820*/  BSSY.RECONVERGENT B1, `(.L_x_27) ;  /* 0x0000025000017945 */ /* 0x000fe80003800200 */
[----:B------:R-:W-:-:S13]  /*1830*/  ISETP.GE.U32.AND P0, PT, R6, 0x3, PT ;  /* 0x000000030600780c */ /* 0x000fda0003f06070 */
[----:B------:R-:W-:Y:S05]  /*1840*/  @!P0 BRA `(.L_x_28) ;  /* 0x0000000000888947 */ /* 0x000fea0003800000 */
[----:B------:R-:W-:Y:S01]  /*1850*/  BSSY.RECONVERGENT B2, `(.L_x_29) ;  /* 0x0000020000027945 */ /* 0x000fe20003800200 */
.L_x_30:
[----:B------:R-:W-:Y:S02]  /*1860*/  IADD3 R6, P0, PT, R9, -0x54442d18, RZ ;  /* 0xabbbd2e809067810 */ /* 0x000fe40007f1e0ff */
[C---:B------:R-:W-:Y:S01]  /*1870*/  ISETP.GT.AND P1, PT, R3.reuse, 0x3, PT ;  /* 0x000000030300780c */ /* 0x040fe20003f24270 */
[----:B------:R-:W-:Y:S01]  /*1880*/  VIADD R3, R3, 0xfffffffc ;  /* 0xfffffffc03037836 */ /* 0x000fe20000000000 */
[----:B------:R-:W-:-:S04]  /*1890*/  IADD3.X R7, PT, PT, R8, -0x1921fc, RZ, P0, !PT ;  /* 0xffe6de0408077810 */ /* 0x000fc800007fe4ff */
[----:B------:R-:W-:-:S04]  /*18a0*/  ISETP.GE.AND P0, PT, R7, RZ, PT ;  /* 0x000000ff0700720c */ /* 0x000fc80003f06270 */
[----:B------:R-:W-:Y:S02]  /*18b0*/  SEL R6, R9, R6, !P0 ;  /* 0x0000000609067207 */ /* 0x000fe40004000000 */
[----:B------:R-:W-:-:S03]  /*18c0*/  SEL R7, R8, R7, !P0 ;  /* 0x0000000708077207 */ /* 0x000fc60004000000 */
[C---:B------:R-:W-:Y:S01]  /*18d0*/  IMAD.SHL.U32 R9, R6.reuse, 0x2, RZ ;  /* 0x0000000206097824 */ /* 0x040fe200078e00ff */
[----:B------:R-:W-:-:S04]  /*18e0*/  SHF.L.U64.HI R8, R6, 0x1, R7 ;  /* 0x0000000106087819 */ /* 0x000fc80000010207 */
[----:B------:R-:W-:-:S04]  /*18f0*/  IADD3 R6, P0, PT, R9, -0x54442d18, RZ ;  /* 0xabbbd2e809067810 */ /* 0x000fc80007f1e0ff */
        /* <DEDUP_REMOVED lines=22> */
.L_x_29:
[----:B------:R-:W-:-:S07]  /*1a60*/  IMAD.MOV.U32 R10, RZ, RZ, R6 ;  /* 0x000000ffff0a7224 */ /* 0x000fce00078e0006 */
.L_x_28:
[----:B------:R-:W-:Y:S05]  /*1a70*/  BSYNC.RECONVERGENT B1 ;  /* 0x0000000000017941 */ /* 0x000fea0003800200 */
.L_x_27:
[----:B------:R-:W-:Y:S01]  /*1a80*/  LOP3.LUT R7, R7, 0x7fffffff, RZ, 0xc0, !PT ;  /* 0x7fffffff07077812 */ /* 0x000fe200078ec0ff */
[----:B------:R-:W-:Y:S01]  /*1a90*/  BSSY.RECONVERGENT B1, `(.L_x_31) ;  /* 0x0000014000017945 */ /* 0x000fe20003800200 */
[----:B------:R-:W-:Y:S01]  /*1aa0*/  ISETP.NE.U32.AND P0, PT, R10, RZ, PT ;  /* 0x000000ff0a00720c */ /* 0x000fe20003f05070 */
[----:B------:R-:W-:Y:S02]  /*1ab0*/  IMAD.MOV.U32 R22, RZ, RZ, RZ ;  /* 0x000000ffff167224 */ /* 0x000fe400078e00ff */
[----:B------:R-:W-:Y:S01]  /*1ac0*/  IMAD.MOV.U32 R3, RZ, RZ, RZ ;  /* 0x000000ffff037224 */ /* 0x000fe200078e00ff */
[----:B------:R-:W-:-:S13]  /*1ad0*/  ISETP.NE.AND.EX P0, PT, R7, RZ, PT, P0 ;  /* 0x000000ff0700720c */ /* 0x000fda0003f05300 */
[----:B------:R-:W-:Y:S05]  /*1ae0*/  @!P0 BRA `(.L_x_32) ;  /* 0x0000000000388947 */ /* 0x000fea0003800000 */
[----:B------:R-:W-:-:S06]  /*1af0*/  IMAD.MOV.U32 R6, RZ, RZ, R10 ;  /* 0x000000ffff067224 */ /* 0x000fcc00078e000a */
[----:B------:R-:W-:-:S10]  /*1b00*/  DMUL R8, R6, 1.80143985094819840000e+16 ;  /* 0x4350000006087828 */ /* 0x000fd40000000000 */
[----:B------:R-:W-:-:S04]  /*1b10*/  SHF.R.U32.HI R8, RZ, 0x14, R9 ;  /* 0x00000014ff087819 */ /* 0x000fc80000011609 */
[----:B------:R-:W-:-:S04]  /*1b20*/  IADD3 R3, PT, PT, -R8, 0x37, RZ ;  /* 0x0000003708037810 */ /* 0x000fc80007ffe1ff */
[----:B------:R-:W-:Y:S02]  /*1b30*/  IADD3 R6, PT, PT, -R3, 0x401, RZ ;  /* 0x0000040103067810 */ /* 0x000fe40007ffe1ff */
[-C--:B------:R-:W-:Y:S02]  /*1b40*/  SHF.L.U64.HI R8, R10, R3.reuse, R7 ;  /* 0x000000030a087219 */ /* 0x080fe40000010207 */
[----:B------:R-:W-:Y:S02]  /*1b50*/  ISETP.GT.AND P0, PT, R6, RZ, PT ;  /* 0x000000ff0600720c */ /* 0x000fe40003f04270 */
[----:B------:R-:W-:-:S11]  /*1b60*/  SHF.L.U32 R10, R10, R3, RZ ;  /* 0x000000030a0a7219 */ /* 0x000fd600000006ff */
[C---:B------:R-:W-:Y:S01]  /*1b70*/  @!P0 IADD3 R3, PT, PT, -R6.reuse, 0x1, RZ ;  /* 0x0000000106038810 */ /* 0x040fe20007ffe1ff */
[----:B------:R-:W-:-:S03]  /*1b80*/  @P0 VIADD R6, R6, 0xffffffff ;  /* 0xffffffff06060836 */ /* 0x000fc60000000000 */
[-CC-:B------:R-:W-:Y:S02]  /*1b90*/  @!P0 SHF.R.U64 R22, R10, R3.reuse, R8.reuse ;  /* 0x000000030a168219 */ /* 0x180fe40000001208 */
[----:B------:R-:W-:Y:S02]  /*1ba0*/  @P0 IADD3 R22, P1, PT, RZ, R10, RZ ;  /* 0x0000000aff160210 */ /* 0x000fe40007f3e0ff */
[----:B------:R-:W-:-:S03]  /*1bb0*/  @!P0 SHF.R.U32.HI R3, RZ, R3, R8 ;  /* 0x00000003ff038219 */ /* 0x000fc60000011608 */
[----:B------:R-:W-:-:S08]  /*1bc0*/  @P0 IMAD.U32.X R3, R6, 0x100000, R8, P1 ;  /* 0x0010000006030824 */ /* 0x000fd000008e0408 */
.L_x_32:
[----:B------:R-:W-:Y:S05]  /*1bd0*/  BSYNC.RECONVERGENT B1 ;  /* 0x0000000000017941 */ /* 0x000fea0003800200 */
.L_x_31:
[----:B------:R-:W-:-:S07]  /*1be0*/  LOP3.LUT R23, R3, 0x80000000, R5, 0xb8, !PT ;  /* 0x8000000003177812 */ /* 0x000fce00078eb805 */
.L_x_23:
[----:B------:R-:W-:Y:S05]  /*1bf0*/  BSYNC.RECONVERGENT B0 ;  /* 0x0000000000007941 */ /* 0x000fea0003800200 */
.L_x_21:
[----:B------:R0:W1:Y:S01]  /*1c00*/  LDS R3, [R18] ;  /* 0x0000000012037984 */ /* 0x0000620000000800 */
[----:B------:R-:W-:Y:S01]  /*1c10*/  DSETP.NEU.AND P0, PT, |R22|, +INF , PT ;  /* 0x7ff000001600742a */ /* 0x000fe20003f0d200 */
[----:B------:R-:W-:-:S13]  /*1c20*/  BSSY.RECONVERGENT B0, `(.L_x_33) ;  /* 0x000001e000007945 */ /* 0x000fda0003800200 */
[----:B--2---:R-:W-:Y:S01]  /*1c30*/  @!P0 DMUL R26, RZ, R22 ;  /* 0x00000016ff1a8228 */ /* 0x004fe20000000000 */
[----:B------:R-:W-:Y:S01]  /*1c40*/  @!P0 IMAD.MOV.U32 R28, RZ, RZ, 0x1 ;  /* 0x00000001ff1c8424 */ /* 0x000fe200078e00ff */
[----:B0-----:R-:W-:Y:S09]  /*1c50*/  @!P0 BRA `(.L_x_34) ;  /* 0x0000000000688947 */ /* 0x001ff20003800000 */
[----:B------:R-:W-:Y:S01]  /*1c60*/  UMOV UR4, 0x6dc9c883 ;  /* 0x6dc9c88300047882 */ /* 0x000fe20000000000 */
[----:B------:R-:W-:Y:S01]  /*1c70*/  UMOV UR5, 0x3fe45f30 ;  /* 0x3fe45f3000057882 */ /* 0x000fe20000000000 */
[C---:B------:R-:W-:Y:S01]  /*1c80*/  DSETP.GE.AND P0, PT, |R22|.reuse, 2.14748364800000000000e+09, PT ;  /* 0x41e000001600742a */ /* 0x040fe20003f06200 */
[----:B------:R-:W-:Y:S01]  /*1c90*/  BSSY.RECONVERGENT B1, `(.L_x_35) ;  /* 0x0000015000017945 */ /* 0x000fe20003800200 */
[----:B------:R-:W-:Y:S01]  /*1ca0*/  DMUL R4, R22, UR4 ;  /* 0x0000000416047c28 */ /* 0x000fe20008000000 */
[----:B------:R-:W-:Y:S01]  /*1cb0*/  UMOV UR4, 0x54442d18 ;  /* 0x54442d1800047882 */ /* 0x000fe20000000000 */
[----:B------:R-:W-:-:S04]  /*1cc0*/  UMOV UR5, 0x3ff921fb ;  /* 0x3ff921fb00057882 */ /* 0x000fc80000000000 */
[----:B------:R-:W0:Y:S08]  /*1cd0*/  F2I.F64 R28, R4 ;  /* 0x00000004001c7311 */ /* 0x000e300000301100 */
[----:B0-----:R-:W0:Y:S02]  /*1ce0*/  I2F.F64 R26, R28 ;  /* 0x0000001c001a7312 */ /* 0x001e240000201c00 */
[----:B0-----:R-:W-:Y:S01]  /*1cf0*/  DFMA R6, R26, -UR4, R22 ;  /* 0x800000041a067c2b */ /* 0x001fe20008000016 */
[----:B------:R-:W-:Y:S01]  /*1d00*/  UMOV UR4, 0x33145c00 ;  /* 0x33145c0000047882 */ /* 0x000fe20000000000 */
[----:B------:R-:W-:-:S06]  /*1d10*/  UMOV UR5, 0x3c91a626 ;  /* 0x3c91a62600057882 */ /* 0x000fcc0000000000 */
[----:B------:R-:W-:Y:S01]  /*1d20*/  DFMA R6, R26, -UR4, R6 ;  /* 0x800000041a067c2b */ /* 0x000fe20008000006 */
[----:B------:R-:W-:Y:S01]  /*1d30*/  UMOV UR4, 0x252049c0 ;  /* 0x252049c000047882 */ /* 0x000fe20000000000 */
[----:B------:R-:W-:-:S06]  /*1d40*/  UMOV UR5, 0x397b839a ;  /* 0x397b839a00057882 */ /* 0x000fcc0000000000 */
[----:B------:R-:W-:Y:S01]  /*1d50*/  DFMA R26, R26, -UR4, R6 ;  /* 0x800000041a1a7c2b */ /* 0x000fe20008000006 */
[----:B------:R-:W-:Y:S10]  /*1d60*/  @!P0 BRA `(.L_x_36) ;  /* 0x00000000001c8947 */ /* 0x000ff40003800000 */
[----:B------:R-:W-:Y:S01]  /*1d70*/  IMAD.MOV.U32 R11, RZ, RZ, R22 ;  /* 0x000000ffff0b7224 */ /* 0x000fe200078e0016 */
[----:B------:R-:W-:Y:S01]  /*1d80*/  MOV R26, 0x1db0 ;  /* 0x00001db0001a7802 */ /* 0x000fe20000000f00 */
[----:B------:R-:W-:-:S07]  /*1d90*/  IMAD.MOV.U32 R14, RZ, RZ, R23 ;  /* 0x000000ffff0e7224 */ /* 0x000fce00078e0017 */
[----:B-1----:R-:W-:Y:S05]  /*1da0*/  CALL.REL.NOINC `($_Z16multiply_mix_addPsPfS0_$__internal_trig_reduction_slowpathd) ;  /* 0x0000000c005c7944 */ /* 0x002fea0003c00000 */
[----:B------:R-:W-:Y:S01]  /*1db0*/  IMAD.MOV.U32 R28, RZ, RZ, R25 ;  /* 0x000000ffff1c7224 */ /* 0x000fe200078e0019 */
[----:B------:R-:W-:Y:S01]  /*1dc0*/  MOV R27, R5 ;  /* 0x00000005001b7202 */ /* 0x000fe20000000f00 */
[----:B------:R-:W-:-:S07]  /*1dd0*/  IMAD.MOV.U32 R26, RZ, RZ, R4 ;  /* 0x000000ffff1a7224 */ /* 0x000fce00078e0004 */
.L_x_36:
[----:B------:R-:W-:Y:S05]  /*1de0*/  BSYNC.RECONVERGENT B1 ;  /* 0x0000000000017941 */ /* 0x000fea0003800200 */
.L_x_35:
[----:B------:R-:W-:-:S07]  /*1df0*/  VIADD R28, R28, 0x1 ;  /* 0x000000011c1c7836 */ /* 0x000fce0000000000 */
.L_x_34:
[----:B------:R-:W-:Y:S05]  /*1e00*/  BSYNC.RECONVERGENT B0 ;  /* 0x0000000000007941 */ /* 0x000fea0003800200 */
.L_x_33:
[----:B------:R-:W0:Y:S01]  /*1e10*/  LDCU.64 UR4, c[0x4][0x28] ;  /* 0x01000500ff0477ac */ /* 0x000e220008000a00 */
[----:B------:R-:W-:-:S05]  /*1e20*/  IMAD.SHL.U32 R4, R28, 0x40, RZ ;  /* 0x000000401c047824 */ /* 0x000fca00078e00ff */
[----:B------:R-:W-:-:S04]  /*1e30*/  LOP3.LUT R4, R4, 0x40, RZ, 0xc0, !PT ;  /* 0x0000004004047812 */ /* 0x000fc800078ec0ff */
[----:B0-----:R-:W-:-:S05]  /*1e40*/  IADD3 R12, P0, PT, R4, UR4, RZ ;  /* 0x00000004040c7c10 */ /* 0x001fca000ff1e0ff */
[----:B------:R-:W-:-:S05]  /*1e50*/  IMAD.X R13, RZ, RZ, UR5, P0 ;  /* 0x00000005ff0d7e24 */ /* 0x000fca00080e06ff */
[----:B------:R-:W2:Y:S04]  /*1e60*/  LDG.E.128.CONSTANT R4, desc[UR36][R12.64] ;  /* 0x000000240c047981 */ /* 0x000ea8000c1e9d00 */
[----:B------:R-:W3:Y:S04]  /*1e70*/  LDG.E.128.CONSTANT R8, desc[UR36][R12.64+0x10] ;  /* 0x000010240c087981 */ /* 0x000ee8000c1e9d00 */
[----:B------:R-:W4:Y:S01]  /*1e80*/  LDG.E.128.CONSTANT R12, desc[UR36][R12.64+0x20] ;  /* 0x000020240c0c7981 */ /* 0x000f22000c1e9d00 */
[----:B------:R-:W-:Y:S01]  /*1e90*/  LOP3.LUT R20, R28, 0x1, RZ, 0xc0, !PT ;  /* 0x000000011c147812 */ /* 0x000fe200078ec0ff */
[----:B------:R-:W-:Y:S01]  /*1ea0*/  IMAD.MOV.U32 R24, RZ, RZ, 0x20fd8164 ;  /* 0x20fd8164ff187424 */ /* 0x000fe200078e00ff */
[----:B------:R-:W-:Y:S01]  /*1eb0*/  DSETP.NEU.AND P1, PT, |R22|, +INF , PT ;  /* 0x7ff000001600742a */ /* 0x000fe20003f2d200 */
[----:B------:R-:W-:Y:S01]  /*1ec0*/  BSSY.RECONVERGENT B0, `(.L_x_37) ;  /* 0x000002e000007945 */ /* 0x000fe20003800200 */
[----:B------:R-:W-:Y:S01]  /*1ed0*/  ISETP.NE.U32.AND P0, PT, R20, 0x1, PT ;  /* 0x000000011400780c */ /* 0x000fe20003f05070 */
[----:B------:R-:W-:-:S03]  /*1ee0*/  IMAD.MOV.U32 R20, RZ, RZ, 0x3da8ff83 ;  /* 0x3da8ff83ff147424 */ /* 0x000fc600078e00ff */
[----:B------:R-:W-:Y:S02]  /*1ef0*/  FSEL R24, R24, -8.06006814911005101289e+34, !P0 ;  /* 0xf9785eba18187808 */ /* 0x000fe40004000000 */
[----:B------:R-:W-:Y:S01]  /*1f00*/  FSEL R25, -R20, 0.11223486810922622681, !P0 ;  /* 0x3de5db6514197808 */ /* 0x000fe20004000100 */
[----:B------:R-:W-:-:S08]  /*1f10*/  DMUL R20, R26, R26 ;  /* 0x0000001a1a147228 */ /* 0x000fd00000000000 */
[----:B--2---:R-:W-:Y:S01]  /*1f20*/  DFMA R4, R20, R24, R4 ;  /* 0x000000181404722b */ /* 0x004fe20000000004 */
[----:B------:R0:W2:Y:S01]  /*1f30*/  LDS R24, [R0] ;  /* 0x0000000000187984 */ /* 0x0000a20000000800 */
[----:B------:R-:W-:-:S06]  /*1f40*/  @!P1 IMAD.MOV.U32 R25, RZ, RZ, RZ ;  /* 0x000000ffff199224 */ /* 0x000fcc00078e00ff */
[----:B------:R-:W-:-:S08]  /*1f50*/  DFMA R4, R20, R4, R6 ;  /* 0x000000041404722b */ /* 0x000fd00000000006 */
[----:B---3--:R-:W-:-:S08]  /*1f60*/  DFMA R4, R20, R4, R8 ;  /* 0x000000041404722b */ /* 0x008fd00000000008 */
[----:B------:R-:W-:-:S08]  /*1f70*/  DFMA R4, R20, R4, R10 ;  /* 0x000000041404722b */ /* 0x000fd0000000000a */
[----:B----4-:R-:W-:-:S08]  /*1f80*/  DFMA R4, R20, R4, R12 ;  /* 0x000000041404722b */ /* 0x010fd0000000000c */
[----:B------:R-:W-:-:S08]  /*1f90*/  DFMA R4, R20, R4, R14 ;  /* 0x000000041404722b */ /* 0x000fd0000000000e */
[----:B------:R-:W-:Y:S02]  /*1fa0*/  DFMA R26, R4, R26, R26 ;  /* 0x0000001a041a722b */ /* 0x000fe4000000001a */
[----:B------:R-:W-:-:S10]  /*1fb0*/  DFMA R4, R20, R4, 1 ;  /* 0x3ff000001404742b */ /* 0x000fd40000000004 */
[----:B------:R-:W-:Y:S02]  /*1fc0*/  FSEL R6, R4, R26, !P0 ;  /* 0x0000001a04067208 */ /* 0x000fe40004000000 */
[----:B------:R-:W-:Y:S01]  /*1fd0*/  FSEL R7, R5, R27, !P0 ;  /* 0x0000001b05077208 */ /* 0x000fe20004000000 */
[----:B------:R-:W-:Y:S01]  /*1fe0*/  @!P1 DMUL R26, RZ, R22 ;  /* 0x00000016ff1a9228 */ /* 0x000fe20000000000 */
[----:B------:R-:W-:-:S04]  /*1ff0*/  LOP3.LUT P0, RZ, R28, 0x2, RZ, 0xc0, !PT ;  /* 0x000000021cff7812 */ /* 0x000fc8000780c0ff */
[----:B------:R-:W-:-:S10]  /*2000*/  DADD R4, RZ, -R6 ;  /* 0x00000000ff047229 */ /* 0x000fd40000000806 */
[----:B------:R-:W-:Y:S02]  /*2010*/  FSEL R20, R6, R4, !P0 ;  /* 0x0000000406147208 */ /* 0x000fe40004000000 */
[----:B------:R-:W-:Y:S01]  /*2020*/  FSEL R21, R7, R5, !P0 ;  /* 0x0000000507157208 */ /* 0x000fe20004000000 */
[----:B0-2---:R-:W-:Y:S06]  /*2030*/  @!P1 BRA `(.L_x_38) ;  /* 0x0000000000589947 */ /* 0x005fec0003800000 */
[----:B------:R-:W-:Y:S01]  /*2040*/  UMOV UR4, 0x6dc9c883 ;  /* 0x6dc9c88300047882 */ /* 0x000fe20000000000 */
[----:B------:R-:W-:Y:S01]  /*2050*/  UMOV UR5, 0x3fe45f30 ;  /* 0x3fe45f3000057882 */ /* 0x000fe20000000000 */
[C---:B------:R-:W-:Y:S02]  /*2060*/  DSETP.GE.AND P0, PT, |R22|.reuse, 2.14748364800000000000e+09, PT ;  /* 0x41e000001600742a */ /* 0x040fe40003f06200 */
        /* <DEDUP_REMOVED lines=17> */
[----:B------:R-:W-:Y:S02]  /*2180*/  IMAD.MOV.U32 R26, RZ, RZ, R4 ;  /* 0x000000ffff1a7224 */ /* 0x000fe400078e0004 */
[----:B------:R-:W-:-:S07]  /*2190*/  IMAD.MOV.U32 R27, RZ, RZ, R5 ;  /* 0x000000ffff1b7224 */ /* 0x000fce00078e0005 */
.L_x_38:
[----:B------:R-:W-:Y:S05]  /*21a0*/  BSYNC.RECONVERGENT B0 ;  /* 0x0000000000007941 */ /* 0x000fea0003800200 */
.L_x_37:
        /* <DEDUP_REMOVED lines=10> */
[----:B------:R-:W-:Y:S01]  /*2250*/  DMUL R28, R26, R26 ;  /* 0x0000001a1a1c7228 */ /* 0x000fe20000000000 */
[----:B------:R-:W-:Y:S01]  /*2260*/  IMAD R2, R19, R17, R2 ;  /* 0x0000001113027224 */ /* 0x000fe200078e0202 */
[----:B------:R-:W-:Y:S01]  /*2270*/  ISETP.NE.U32.AND P0, PT, R22, 0x1, PT ;  /* 0x000000011600780c */ /* 0x000fe20003f05070 */
[----:B------:R-:W-:-:S02]  /*2280*/  IMAD.MOV.U32 R22, RZ, RZ, 0x20fd8164 ;  /* 0x20fd8164ff167424 */ /* 0x000fc400078e00ff */
[----:B------:R-:W-:Y:S01]  /*2290*/  IMAD R2, R16, R17, R2 ;  /* 0x0000001110027224 */ /* 0x000fe200078e0202 */
[----:B------:R-:W-:Y:S02]  /*22a0*/  FSEL R23, -R23, 0.11223486810922622681, !P0 ;  /* 0x3de5db6517177808 */ /* 0x000fe40004000100 */
[----:B------:R-:W-:-:S06]  /*22b0*/  FSEL R22, R22, -8.06006814911005101289e+34, !P0 ;  /* 0xf9785eba16167808 */ /* 0x000fcc0004000000 */
[----:B--2---:R-:W-:-:S08]  /*22c0*/  DFMA R4, R28, R22, R4 ;  /* 0x000000161c04722b */ /* 0x004fd00000000004 */
[----:B------:R-:W-:-:S08]  /*22d0*/  DFMA R4, R28, R4, R6 ;  /* 0x000000041c04722b */ /* 0x000fd00000000006 */
[C---:B---3--:R-:W-:Y:S01]  /*22e0*/  DFMA R4, R28.reuse, R4, R8 ;  /* 0x000000041c04722b */ /* 0x048fe20000000008 */
[----:B-1----:R0:W-:Y:S07]  /*22f0*/  F2F.F64.F32 R8, R3 ;  /* 0x0000000300087310 */ /* 0x0021ee0000201800 */
[----:B------:R-:W-:Y:S01]  /*2300*/  DFMA R4, R28, R4, R10 ;  /* 0x000000041c04722b */ /* 0x000fe2000000000a */
[----:B0-----:R-:W-:-:S07]  /*2310*/  IMAD.SHL.U32 R3, R2, 0x2, RZ ;  /* 0x0000000202037824 */ /* 0x001fce00078e00ff */
[----:B----4-:R-:W-:-:S08]  /*2320*/  DFMA R4, R28, R4, R12 ;  /* 0x000000041c04722b */ /* 0x010fd0000000000c */
[----:B------:R-:W-:-:S08]  /*2330*/  DFMA R4, R28, R4, R14 ;  /* 0x000000041c04722b */ /* 0x000fd0000000000e */
[----:B------:R-:W-:Y:S02]  /*2340*/  DFMA R26, R4, R26, R26 ;  /* 0x0000001a041a722b */ /* 0x000fe4000000001a */
[----:B------:R-:W-:-:S10]  /*2350*/  DFMA R4, R28, R4, 1 ;  /* 0x3ff000001c04742b */ /* 0x000fd40000000004 */
[----:B------:R-:W-:Y:S02]  /*2360*/  FSEL R10, R4, R26, !P0 ;  /* 0x0000001a040a7208 */ /* 0x000fe40004000000 */
[----:B------:R-:W-:Y:S02]  /*2370*/  FSEL R11, R5, R27, !P0 ;  /* 0x0000001b050b7208 */ /* 0x000fe40004000000 */
[----:B------:R-:W0:Y:S01]  /*2380*/  F2F.F64.F32 R4, R24 ;  /* 0x0000001800047310 */ /* 0x000e220000201800 */
[----:B------:R-:W-:-:S03]  /*2390*/  LOP3.LUT P0, RZ, R25, 0x2, RZ, 0xc0, !PT ;  /* 0x0000000219ff7812 */ /* 0x000fc6000780c0ff */
[----:B------:R-:W-:-:S10]  /*23a0*/  DADD R6, RZ, -R10 ;  /* 0x00000000ff067229 */ /* 0x000fd4000000080a */
[----:B------:R-:W-:Y:S02]  /*23b0*/  FSEL R10, R10, R6, !P0 ;  /* 0x000000060a0a7208 */ /* 0x000fe40004000000 */
[----:B------:R-:W-:Y:S02]  /*23c0*/  FSEL R11, R11, R7, !P0 ;  /* 0x000000070b0b7208 */ /* 0x000fe40004000000 */
[----:B------:R-:W1:Y:S04]  /*23d0*/  LDC.64 R6, c[0x0][0x388] ;  /* 0x0000e200ff067b82 */ /* 0x000e680000000a00 */
[-C--:B0-----:R-:W-:Y:S02]  /*23e0*/  DMUL R12, R4, R10.reuse ;  /* 0x0000000a040c7228 */ /* 0x081fe40000000000 */
[----:B------:R-:W-:-:S06]  /*23f0*/  DMUL R10, R8, R10 ;  /* 0x0000000a080a7228 */ /* 0x000fcc0000000000 */
[C---:B------:R-:W-:Y:S02]  /*2400*/  DFMA R12, R20.reuse, R8, -R12 ;  /* 0x00000008140c722b */ /* 0x040fe4000000080c */
[----:B------:R-:W-:-:S08]  /*2410*/  DFMA R10, R20, R4, R10 ;  /* 0x00000004140a722b */ /* 0x000fd0000000000a */
[----:B------:R-:W0:Y:S01]  /*2420*/  F2F.F32.F64 R13, R12 ;  /* 0x0000000c000d7310 */ /* 0x000e220000301000 */
[----:B-1----:R-:W-:-:S07]  /*2430*/  IMAD.WIDE.U32 R6, R3, 0x4, R6 ;  /* 0x0000000403067825 */ /* 0x002fce00078e0006 */
[----:B------:R-:W1:Y:S01]  /*2440*/  F2F.F32.F64 R11, R10 ;  /* 0x0000000a000b7310 */ /* 0x000e620000301000 */
[----:B0-----:R-:W-:Y:S04]  /*2450*/  STS [R18], R13 ;  /* 0x0000000d12007388 */ /* 0x001fe80000000800 */
[----:B------:R-:W-:Y:S04]  /*2460*/  STG.E desc[UR36][R6.64], R13 ;  /* 0x0000000d06007986 */ /* 0x000fe8000c101924 */
[----:B-1----:R-:W-:Y:S04]  /*2470*/  STG.E desc[UR36][R6.64+0x4], R11 ;  /* 0x0000040b06007986 */ /* 0x002fe8000c101924 */
[----:B------:R-:W-:Y:S01]  /*2480*/  STS [R0], R11 ;  /* 0x0000000b00007388 */ /* 0x000fe20000000800 */
[----:B------:R-:W-:Y:S05]  /*2490*/  EXIT ;  /* 0x000000000000794d */ /* 0x000fea0003800000 */
        .weak           $__internal_0_$__cuda_sm3x_div_rn_noftz_f32_slowpath
        .type           $__internal_0_$__cuda_sm3x_div_rn_noftz_f32_slowpath,@function
        .size           $__internal_0_$__cuda_sm3x_div_rn_noftz_f32_slowpath,($_Z16multiply_mix_addPsPfS0_$__internal_trig_reduction_slowpathd - $__internal_0_$__cuda_sm3x_div_rn_noftz_f32_slowpath)
$__internal_0_$__cuda_sm3x_div_rn_noftz_f32_slowpath:
[----:B------:R-:W-:Y:S01]  /*24a0*/  SHF.R.U32.HI R11, RZ, 0x17, R4 ;  /* 0x00000017ff0b7819 */ /* 0x000fe20000011604 */
[----:B------:R-:W-:Y:S01]  /*24b0*/  BSSY.RECONVERGENT B1, `(.L_x_39) ;  /* 0x0000064000017945 */ /* 0x000fe20003800200 */
[----:B------:R-:W-:Y:S02]  /*24c0*/  SHF.R.U32.HI R9, RZ, 0x17, R3 ;  /* 0x00000017ff097819 */ /* 0x000fe40000011603 */
[----:B------:R-:W-:Y:S02]  /*24d0*/  LOP3.LUT R11, R11, 0xff, RZ, 0xc0, !PT ;  /* 0x000000ff0b0b7812 */ /* 0x000fe400078ec0ff */
[----:B------:R-:W-:-:S03]  /*24e0*/  LOP3.LUT R12, R9, 0xff, RZ, 0xc0, !PT ;  /* 0x000000ff090c7812 */ /* 0x000fc600078ec0ff */
[----:B------:R-:W-:Y:S02]  /*24f0*/  VIADD R14, R11, 0xffffffff ;  /* 0xffffffff0b0e7836 */ /* 0x000fe40000000000 */
[----:B------:R-:W-:-:S03]  /*2500*/  VIADD R13, R12, 0xffffffff ;  /* 0xffffffff0c0d7836 */ /* 0x000fc60000000000 */
[----:B------:R-:W-:-:S04]  /*2510*/  ISETP.GT.U32.AND P0, PT, R14, 0xfd, PT ;  /* 0x000000fd0e00780c */ /* 0x000fc80003f04070 */
[----:B------:R-:W-:-:S13]  /*2520*/  ISETP.GT.U32.OR P0, PT, R13, 0xfd, P0 ;  /* 0x000000fd0d00780c */ /* 0x000fda0000704470 */
[----:B------:R-:W-:Y:S01]  /*2530*/  @!P0 IMAD.MOV.U32 R9, RZ, RZ, RZ ;  /* 0x000000ffff098224 */ /* 0x000fe200078e00ff */
[----:B------:R-:W-:Y:S06]  /*2540*/  @!P0 BRA `(.L_x_40) ;  /* 0x0000000000648947 */ /* 0x000fec0003800000 */
[----:B------:R-:W-:-:S13]  /*2550*/  FSETP.GTU.FTZ.AND P0, PT, |R3|, +INF , PT ;  /* 0x7f8000000300780b */ /* 0x000fda0003f1c200 */
[----:B------:R-:W-:Y:S05]  /*2560*/  @P0 BRA `(.L_x_41) ;  /* 0x00000004005c0947 */ /* 0x000fea0003800000 */
[----:B------:R-:W-:-:S13]  /*2570*/  FSETP.GTU.FTZ.AND P0, PT, |R4|, +INF , PT ;  /* 0x7f8000000400780b */ /* 0x000fda0003f1c200 */
[----:B------:R-:W-:Y:S05]  /*2580*/  @P0 BRA `(.L_x_41) ;  /* 0x0000000400540947 */ /* 0x000fea0003800000 */
[----:B------:R-:W-:-:S13]  /*2590*/  LOP3.LUT P0, RZ, R4, 0x7fffffff, R3, 0xc8, !PT ;  /* 0x7fffffff04ff7812 */ /* 0x000fda000780c803 */
[----:B------:R-:W-:Y:S05]  /*25a0*/  @!P0 BRA `(.L_x_42) ;  /* 0x0000000400448947 */ /* 0x000fea0003800000 */
[----:B------:R-:W-:Y:S01]  /*25b0*/  FADD.FTZ R9, |R3|, -RZ ;  /* 0x800000ff03097221 */ /* 0x000fe20000010200 */
[----:B------:R-:W-:-:S04]  /*25c0*/  FADD.FTZ R15, |R4|, -RZ ;  /* 0x800000ff040f7221 */ /* 0x000fc80000010200 */
[----:B------:R-:W-:Y:S02]  /*25d0*/  FSETP.NEU.FTZ.AND P1, PT, R9, +INF , PT ;  /* 0x7f8000000900780b */ /* 0x000fe40003f3d000 */
[----:B------:R-:W-:Y:S02]  /*25e0*/  FSETP.NEU.FTZ.AND P2, PT, R15, +INF , PT ;  /* 0x7f8000000f00780b */ /* 0x000fe40003f5d000 */
[----:B------:R-:W-:-:S11]  /*25f0*/  FSETP.NEU.FTZ.AND P0, PT, R9, +INF , PT ;  /* 0x7f8000000900780b */ /* 0x000fd60003f1d000 */
[----:B------:R-:W-:Y:S05]  /*2600*/  @!P2 BRA !P1, `(.L_x_42) ;  /* 0x00000004002ca947 */ /* 0x000fea0004800000 */
[----:B------:R-:W-:-:S04]  /*2610*/  LOP3.LUT P1, RZ, R3, 0x7fffffff, RZ, 0xc0, !PT ;  /* 0x7fffffff03ff7812 */ /* 0x000fc8000782c0ff */
[----:B------:R-:W-:-:S13]  /*2620*/  PLOP3.LUT P1, PT, P2, P1, PT, 0x2f, 0xf2 ;  /* 0x0000000000f2781c */ /* 0x000fda0001722577 */
[----:B------:R-:W-:Y:S05]  /*2630*/  @P1 BRA `(.L_x_43) ;  /* 0x0000000400181947 */ /* 0x000fea0003800000 */
[----:B------:R-:W-:-:S04]  /*2640*/  LOP3.LUT P1, RZ, R4, 0x7fffffff, RZ, 0xc0, !PT ;  /* 0x7fffffff04ff7812 */ /* 0x000fc8000782c0ff */
[----:B------:R-:W-:-:S13]  /*2650*/  PLOP3.LUT P0, PT, P0, P1, PT, 0x2f, 0xf2 ;  /* 0x0000000000f2781c */ /* 0x000fda0000702577 */
[----:B------:R-:W-:Y:S05]  /*2660*/  @P0 BRA `(.L_x_44) ;  /* 0x0000000400000947 */ /* 0x000fea0003800000 */
[----:B------:R-:W-:Y:S02]  /*2670*/  ISETP.GE.AND P0, PT, R13, RZ, PT ;  /* 0x000000ff0d00720c */ /* 0x000fe40003f06270 */
[----:B------:R-:W-:-:S11]  /*2680*/  ISETP.GE.AND P1, PT, R14, RZ, PT ;  /* 0x000000ff0e00720c */ /* 0x000fd60003f26270 */
[----:B------:R-:W-:Y:S02]  /*2690*/  @P0 IMAD.MOV.U32 R9, RZ, RZ, RZ ;  /* 0x000000ffff090224 */ /* 0x000fe400078e00ff */
[----:B------:R-:W-:Y:S01]  /*26a0*/  @!P0 FFMA R3, R3, 1.84467440737095516160e+19, RZ ;  /* 0x5f80000003038823 */ /* 0x000fe200000000ff */
[----:B------:R-:W-:Y:S02]  /*26b0*/  @!P0 IMAD.MOV.U32 R9, RZ, RZ, -0x40 ;  /* 0xffffffc0ff098424 */ /* 0x000fe400078e00ff */
[----:B------:R-:W-:Y:S02]  /*26c0*/  @!P1 FFMA R4, R4, 1.84467440737095516160e+19, RZ ;  /* 0x5f80000004049823 */ /* 0x000fe400000000ff */
[----:B------:R-:W-:-:S07]  /*26d0*/  @!P1 VIADD R9, R9, 0x40 ;  /* 0x0000004009099836 */ /* 0x000fce0000000000 */
.L_x_40:
[----:B------:R-:W-:Y:S01]  /*26e0*/  LEA R13, R11, 0xc0800000, 0x17 ;  /* 0xc08000000b0d7811 */ /* 0x000fe200078eb8ff */
[----:B------:R-:W-:Y:S01]  /*26f0*/  VIADD R12, R12, 0xffffff81 ;  /* 0xffffff810c0c7836 */ /* 0x000fe20000000000 */
[----:B------:R-:W-:Y:S02]  /*2700*/  BSSY.RECONVERGENT B2, `(.L_x_45) ;  /* 0x0000035000027945 */ /* 0x000fe40003800200 */
[----:B------:R-:W-:Y:S01]  /*2710*/  IADD3 R13, PT, PT, -R13, R4, RZ ;  /* 0x000000040d0d7210 */ /* 0x000fe20007ffe1ff */
[C---:B------:R-:W-:Y:S01]  /*2720*/  IMAD R3, R12.reuse, -0x800000, R3 ;  /* 0xff8000000c037824 */ /* 0x040fe200078e0203 */
[----:B------:R-:W-:Y:S02]  /*2730*/  IADD3 R12, PT, PT, R12, 0x7f, -R11 ;  /* 0x0000007f0c0c7810 */ /* 0x000fe40007ffe80b */
[----:B------:R-:W0:Y:S01]  /*2740*/  MUFU.RCP R4, R13 ;  /* 0x0000000d00047308 */ /* 0x000e220000001000 */
[----:B------:R-:W-:Y:S02]  /*2750*/  FADD.FTZ R14, -R13, -RZ ;  /* 0x800000ff0d0e7221 */ /* 0x000fe40000010100 */
[----:B------:R-:W-:-:S02]  /*2760*/  IMAD.IADD R12, R12, 0x1, R9 ;  /* 0x000000010c0c7824 */ /* 0x000fc400078e0209 */
[----:B0-----:R-:W-:-:S04]  /*2770*/  FFMA R15, R4, R14, 1 ;  /* 0x3f800000040f7423 */ /* 0x001fc8000000000e */
[----:B------:R-:W-:-:S04]  /*2780*/  FFMA R4, R4, R15, R4 ;  /* 0x0000000f04047223 */ /* 0x000fc80000000004 */
[----:B------:R-:W-:-:S04]  /*2790*/  FFMA R15, R3, R4, RZ ;  /* 0x00000004030f7223 */ /* 0x000fc800000000ff */
[----:B------:R-:W-:-:S04]  /*27a0*/  FFMA R20, R14, R15, R3 ;  /* 0x0000000f0e147223 */ /* 0x000fc80000000003 */
[----:B------:R-:W-:-:S04]  /*27b0*/  FFMA R15, R4, R20, R15 ;  /* 0x00000014040f7223 */ /* 0x000fc8000000000f */
[----:B------:R-:W-:-:S04]  /*27c0*/  FFMA R14, R14, R15, R3 ;  /* 0x0000000f0e0e7223 */ /* 0x000fc80000000003 */
[----:B------:R-:W-:-:S05]  /*27d0*/  FFMA R3, R4, R14, R15 ;  /* 0x0000000e04037223 */ /* 0x000fca000000000f */
[----:B------:R-:W-:-:S04]  /*27e0*/  SHF.R.U32.HI R11, RZ, 0x17, R3 ;  /* 0x00000017ff0b7819 */ /* 0x000fc80000011603 */
[----:B------:R-:W-:-:S05]  /*27f0*/  LOP3.LUT R11, R11, 0xff, RZ, 0xc0, !PT ;  /* 0x000000ff0b0b7812 */ /* 0x000fca00078ec0ff */
[----:B------:R-:W-:-:S04]  /*2800*/  IMAD.IADD R13, R11, 0x1, R12 ;  /* 0x000000010b0d7824 */ /* 0x000fc800078e020c */
[----:B------:R-:W-:-:S05]  /*2810*/  VIADD R9, R13, 0xffffffff ;  /* 0xffffffff0d097836 */ /* 0x000fca0000000000 */
[----:B------:R-:W-:-:S13]  /*2820*/  ISETP.GE.U32.AND P0, PT, R9, 0xfe, PT ;  /* 0x000000fe0900780c */ /* 0x000fda0003f06070 */
[----:B------:R-:W-:Y:S05]  /*2830*/  @!P0 BRA `(.L_x_46) ;  /* 0x0000000000808947 */ /* 0x000fea0003800000 */
[----:B------:R-:W-:-:S13]  /*2840*/  ISETP.GT.AND P0, PT, R13, 0xfe, PT ;  /* 0x000000fe0d00780c */ /* 0x000fda0003f04270 */
[----:B------:R-:W-:Y:S05]  /*2850*/  @P0 BRA `(.L_x_47) ;  /* 0x00000000006c0947 */ /* 0x000fea0003800000 */
[----:B------:R-:W-:-:S13]  /*2860*/  ISETP.GE.AND P0, PT, R13, 0x1, PT ;  /* 0x000000010d00780c */ /* 0x000fda0003f06270 */
[----:B------:R-:W-:Y:S05]  /*2870*/  @P0 BRA `(.L_x_48) ;  /* 0x0000000000740947 */ /* 0x000fea0003800000 */
[----:B------:R-:W-:Y:S02]  /*2880*/  ISETP.GE.AND P0, PT, R13, -0x18, PT ;  /* 0xffffffe80d00780c */ /* 0x000fe40003f06270 */
[----:B------:R-:W-:-:S11]  /*2890*/  LOP3.LUT R3, R3, 0x80000000, RZ, 0xc0, !PT ;  /* 0x8000000003037812 */ /* 0x000fd600078ec0ff */
[----:B------:R-:W-:Y:S05]  /*28a0*/  @!P0 BRA `(.L_x_48) ;  /* 0x0000000000688947 */ /* 0x000fea0003800000 */
[CC--:B------:R-:W-:Y:S01]  /*28b0*/  FFMA.RZ R9, R4.reuse, R14.reuse, R15 ;  /* 0x0000000e04097223 */ /* 0x0c0fe2000000c00f */
[C---:B------:R-:W-:Y:S01]  /*28c0*/  VIADD R12, R13.reuse, 0x20 ;  /* 0x000000200d0c7836 */ /* 0x040fe20000000000 */
[C---:B------:R-:W-:Y:S02]  /*28d0*/  ISETP.NE.AND P2, PT, R13.reuse, RZ, PT ;  /* 0x000000ff0d00720c */ /* 0x040fe40003f45270 */
[----:B------:R-:W-:Y:S01]  /*28e0*/  ISETP.NE.AND P1, PT, R13, RZ, PT ;  /* 0x000000ff0d00720c */ /* 0x000fe20003f25270 */
[----:B------:R-:W-:Y:S01]  /*28f0*/  IMAD.MOV R13, RZ, RZ, -R13 ;  /* 0x000000ffff0d7224 */ /* 0x000fe200078e0a0d */
[----:B------:R-:W-:Y:S01]  /*2900*/  LOP3.LUT R11, R9, 0x7fffff, RZ, 0xc0, !PT ;  /* 0x007fffff090b7812 */ /* 0x000fe200078ec0ff */
[CCC-:B------:R-:W-:Y:S01]  /*2910*/  FFMA.RP R9, R4.reuse, R14.reuse, R15.reuse ;  /* 0x0000000e04097223 */ /* 0x1c0fe2000000800f */
[----:B------:R-:W-:Y:S02]  /*2920*/  FFMA.RM R4, R4, R14, R15 ;  /* 0x0000000e04047223 */ /* 0x000fe4000000400f */
[----:B------:R-:W-:-:S03]  /*2930*/  LOP3.LUT R11, R11, 0x800000, RZ, 0xfc, !PT ;  /* 0x008000000b0b7812 */ /* 0x000fc600078efcff */
[----:B------:R-:W-:Y:S02]  /*2940*/  FSETP.NEU.FTZ.AND P0, PT, R9, R4, PT ;  /* 0x000000040900720b */ /* 0x000fe40003f1d000 */
[----:B------:R-:W-:Y:S02]  /*2950*/  SHF.L.U32 R12, R11, R12, RZ ;  /* 0x0000000c0b0c7219 */ /* 0x000fe400000006ff */
[----:B------:R-:W-:Y:S02]  /*2960*/  SEL R4, R13, RZ, P2 ;  /* 0x000000ff0d047207 */ /* 0x000fe40001000000 */
[----:B------:R-:W-:Y:S02]  /*2970*/  ISETP.NE.AND P1, PT, R12, RZ, P1 ;  /* 0x000000ff0c00720c */ /* 0x000fe40000f25270 */
[----:B------:R-:W-:Y:S02]  /*2980*/  SHF.R.U32.HI R4, RZ, R4, R11 ;  /* 0x00000004ff047219 */ /* 0x000fe4000001160b */
[----:B------:R-:W-:-:S02]  /*2990*/  PLOP3.LUT P0, PT, P0, P1, PT, 0xf8, 0x8f ;  /* 0x00000000008f781c */ /* 0x000fc40000703f70 */
[----:B------:R-:W-:Y:S02]  /*29a0*/  SHF.R.U32.HI R12, RZ, 0x1, R4 ;  /* 0x00000001ff0c7819 */ /* 0x000fe40000011604 */
[----:B------:R-:W-:-:S04]  /*29b0*/  SEL R9, RZ, 0x1, !P0 ;  /* 0x00000001ff097807 */ /* 0x000fc80004000000 */
[----:B------:R-:W-:-:S04]  /*29c0*/  LOP3.LUT R9, R9, 0x1, R12, 0xf8, !PT ;  /* 0x0000000109097812 */ /* 0x000fc800078ef80c */
[----:B------:R-:W-:-:S05]  /*29d0*/  LOP3.LUT R9, R9, R4, RZ, 0xc0, !PT ;  /* 0x0000000409097212 */ /* 0x000fca00078ec0ff */
[----:B------:R-:W-:-:S05]  /*29e0*/  IMAD.IADD R12, R12, 0x1, R9 ;  /* 0x000000010c0c7824 */ /* 0x000fca00078e0209 */
[----:B------:R-:W-:Y:S01]  /*29f0*/  LOP3.LUT R3, R12, R3, RZ, 0xfc, !PT ;  /* 0x000000030c037212 */ /* 0x000fe200078efcff */
[----:B------:R-:W-:Y:S06]  /*2a00*/  BRA `(.L_x_48) ;  /* 0x0000000000107947 */ /* 0x000fec0003800000 */
.L_x_47:
[----:B------:R-:W-:-:S04]  /*2a10*/  LOP3.LUT R3, R3, 0x80000000, RZ, 0xc0, !PT ;  /* 0x8000000003037812 */ /* 0x000fc800078ec0ff */
[----:B------:R-:W-:Y:S01]  /*2a20*/  LOP3.LUT R3, R3, 0x7f800000, RZ, 0xfc, !PT ;  /* 0x7f80000003037812 */ /* 0x000fe200078efcff */
[----:B------:R-:W-:Y:S06]  /*2a30*/  BRA `(.L_x_48) ;  /* 0x0000000000047947 */ /* 0x000fec0003800000 */
.L_x_46:
[----:B------:R-:W-:-:S07]  /*2a40*/  IMAD R3, R12, 0x800000, R3 ;  /* 0x008000000c037824 */ /* 0x000fce00078e0203 */
.L_x_48:
[----:B------:R-:W-:Y:S05]  /*2a50*/  BSYNC.RECONVERGENT B2 ;  /* 0x0000000000027941 */ /* 0x000fea0003800200 */
.L_x_45:
[----:B------:R-:W-:Y:S05]  /*2a60*/  BRA `(.L_x_49) ;  /* 0x0000000000207947 */ /* 0x000fea0003800000 */
.L_x_44:
[----:B------:R-:W-:-:S04]  /*2a70*/  LOP3.LUT R3, R4, 0x80000000, R3, 0x48, !PT ;  /* 0x8000000004037812 */ /* 0x000fc800078e4803 */
[----:B------:R-:W-:Y:S01]  /*2a80*/  LOP3.LUT R3, R3, 0x7f800000, RZ, 0xfc, !PT ;  /* 0x7f80000003037812 */ /* 0x000fe200078efcff */
[----:B------:R-:W-:Y:S06]  /*2a90*/  BRA `(.L_x_49) ;  /* 0x0000000000147947 */ /* 0x000fec0003800000 */
.L_x_43:
[----:B------:R-:W-:Y:S01]  /*2aa0*/  LOP3.LUT R3, R4, 0x80000000, R3, 0x48, !PT ;  /* 0x8000000004037812 */ /* 0x000fe200078e4803 */
[----:B------:R-:W-:Y:S06]  /*2ab0*/  BRA `(.L_x_49) ;  /* 0x00000000000c7947 */ /* 0x000fec0003800000 */
.L_x_42:
[----:B------:R-:W0:Y:S01]  /*2ac0*/  MUFU.RSQ R3, -QNAN ;  /* 0xffc0000000037908 */ /* 0x000e220000001400 */
[----:B------:R-:W-:Y:S05]  /*2ad0*/  BRA `(.L_x_49) ;  /* 0x0000000000047947 */ /* 0x000fea0003800000 */
.L_x_41:
[----:B------:R-:W-:-:S07]  /*2ae0*/  FADD.FTZ R3, R3, R4 ;  /* 0x0000000403037221 */ /* 0x000fce0000010000 */
.L_x_49:
[----:B------:R-:W-:Y:S05]  /*2af0*/  BSYNC.RECONVERGENT B1 ;  /* 0x0000000000017941 */ /* 0x000fea0003800200 */
.L_x_39:
[----:B------:R-:W-:-:S04]  /*2b00*/  IMAD.MOV.U32 R11, RZ, RZ, 0x0 ;  /* 0x00000000ff0b7424 */ /* 0x000fc800078e00ff */
[----:B0-----:R-:W-:Y:S05]  /*2b10*/  RET.REL.NODEC R10 `(_Z16multiply_mix_addPsPfS0_) ;  /* 0xffffffd40a387950 */ /* 0x001fea0003c3ffff */
        .type           $_Z16multiply_mix_addPsPfS0_$__internal_trig_reduction_slowpathd,@function
        .size           $_Z16multiply_mix_addPsPfS0_$__internal_trig_reduction_slowpathd,(.L_x_71 - $_Z16multiply_mix_addPsPfS0_$__internal_trig_reduction_slowpathd)
$_Z16multiply_mix_addPsPfS0_$__internal_trig_reduction_slowpathd:
[----:B------:R-:W-:Y:S01]  /*2b20*/  SHF.R.U32.HI R13, RZ, 0x14, R14 ;  /* 0x00000014ff0d7819 */ /* 0x000fe2000001160e */
[----:B------:R-:W-:-:S03]  /*2b30*/  IMAD.MOV.U32 R4, RZ, RZ, RZ ;  /* 0x000000ffff047224 */ /* 0x000fc600078e00ff */
[----:B------:R-:W-:-:S04]  /*2b40*/  LOP3.LUT R5, R13, 0x7ff, RZ, 0xc0, !PT ;  /* 0x000007ff0d057812 */ /* 0x000fc800078ec0ff */
[----:B------:R-:W-:-:S13]  /*2b50*/  ISETP.NE.AND P0, PT, R5, 0x7ff, PT ;  /* 0x000007ff0500780c */ /* 0x000fda0003f05270 */
[----:B------:R-:W-:Y:S05]  /*2b60*/  @!P0 BRA `(.L_x_50) ;  /* 0x0000000800648947 */ /* 0x000fea0003800000 */
[----:B------:R-:W-:Y:S01]  /*2b70*/  VIADD R4, R5, 0xfffffc00 ;  /* 0xfffffc0005047836 */ /* 0x000fe20000000000 */
[----:B------:R-:W-:Y:S01]  /*2b80*/  BSSY.RECONVERGENT B2, `(.L_x_51) ;  /* 0x0000033000027945 */ /* 0x000fe20003800200 */
[----:B------:R-:W-:-:S03]  /*2b90*/  CS2R R8, SRZ ;  /* 0x0000000000087805 */ /* 0x000fc6000001ff00 */
[----:B------:R-:W-:Y:S02]  /*2ba0*/  SHF.R.U32.HI R12, RZ, 0x6, R4 ;  /* 0x00000006ff0c7819 */ /* 0x000fe40000011604 */
[----:B------:R-:W-:Y:S02]  /*2bb0*/  ISETP.GE.U32.AND P0, PT, R4, 0x80, PT ;  /* 0x000000800400780c */ /* 0x000fe40003f06070 */
[C---:B------:R-:W-:Y:S02]  /*2bc0*/  IADD3 R4, PT, PT, -R12.reuse, 0x13, RZ ;  /* 0x000000130c047810 */ /* 0x040fe40007ffe1ff */
[----:B------:R-:W-:Y:S02]  /*2bd0*/  IADD3 R10, PT, PT, -R12, 0xf, RZ ;  /* 0x0000000f0c0a7810 */ /* 0x000fe40007ffe1ff */
[----:B------:R-:W-:-:S04]  /*2be0*/  SEL R7, R4, 0x12, P0 ;  /* 0x0000001204077807 */ /* 0x000fc80000000000 */
[----:B------:R-:W-:-:S13]  /*2bf0*/  ISETP.GE.AND P0, PT, R10, R7, PT ;  /* 0x000000070a00720c */ /* 0x000fda0003f06270 */
[----:B------:R-:W-:Y:S05]  /*2c00*/  @P0 BRA `(.L_x_52) ;  /* 0x0000000000a80947 */ /* 0x000fea0003800000 */
[----:B------:R-:W0:Y:S01]  /*2c10*/  LDC.64 R4, c[0x0][0x358] ;  /* 0x0000d600ff047b82 */ /* 0x000e220000000a00 */
[C---:B------:R-:W-:Y:S01]  /*2c20*/  SHF.L.U64.HI R25, R11.reuse, 0xb, R14 ;  /* 0x0000000b0b197819 */ /* 0x040fe2000001020e */
[----:B------:R-:W-:Y:S01]  /*2c30*/  BSSY.RECONVERGENT B3, `(.L_x_53) ;  /* 0x0000021000037945 */ /* 0x000fe20003800200 */
[----:B------:R-:W-:Y:S01]  /*2c40*/  IADD3 R12, PT, PT, RZ, -R12, -R7 ;  /* 0x8000000cff0c7210 */ /* 0x000fe20007ffe807 */
[----:B------:R-:W-:Y:S01]  /*2c50*/  IMAD.SHL.U32 R11, R11, 0x800, RZ ;  /* 0x000008000b0b7824 */ /* 0x000fe200078e00ff */
[----:B------:R-:W-:Y:S01]  /*2c60*/  CS2R R8, SRZ ;  /* 0x0000000000087805 */ /* 0x000fe2000001ff00 */
[----:B------:R-:W-:Y:S01]  /*2c70*/  IMAD.MOV.U32 R15, RZ, RZ, RZ ;  /* 0x000000ffff0f7224 */ /* 0x000fe200078e00ff */
[----:B------:R-:W-:-:S07]  /*2c80*/  LOP3.LUT R25, R25, 0x80000000, RZ, 0xfc, !PT ;  /* 0x8000000019197812 */ /* 0x000fce00078efcff */
.L_x_54:
[----:B------:R-:W1:Y:S01]  /*2c90*/  LDC.64 R6, c[0x4][0x20] ;  /* 0x01000800ff067b82 */ /* 0x000e620000000a00 */
[----:B0-----:R-:W-:Y:S02]  /*2ca0*/  R2UR UR4, R4 ;  /* 0x00000000040472ca */ /* 0x001fe400000e0000 */
[----:B------:R-:W-:Y:S01]  /*2cb0*/  R2UR UR5, R5 ;  /* 0x00000000050572ca */ /* 0x000fe200000e0000 */
[----:B-1----:R-:W-:-:S12]  /*2cc0*/  IMAD.WIDE R6, R10, 0x8, R6 ;  /* 0x000000080a067825 */ /* 0x002fd800078e0206 */
[----:B------:R-:W2:Y:S01]  /*2cd0*/  LDG.E.64.CONSTANT R6, desc[UR4][R6.64] ;  /* 0x0000000406067981 */ /* 0x000ea2000c1e9b00 */
[----:B------:R-:W-:Y:S02]  /*2ce0*/  VIADD R12, R12, 0x1 ;  /* 0x000000010c0c7836 */ /* 0x000fe40000000000 */
[----:B------:R-:W-:Y:S02]  /*2cf0*/  VIADD R10, R10, 0x1 ;  /* 0x000000010a0a7836 */ /* 0x000fe40000000000 */
[----:B--2---:R-:W-:-:S04]  /*2d00*/  IMAD.WIDE.U32 R8, P2, R6, R11, R8 ;  /* 0x0000000b06087225 */ /* 0x004fc80007840008 */
[C---:B------:R-:W-:Y:S02]  /*2d10*/  IMAD R27, R6.reuse, R25, RZ ;  /* 0x00000019061b7224 */ /* 0x040fe400078e02ff */
[----:B------:R-:W-:Y:S02]  /*2d20*/  IMAD R28, R7, R11, RZ ;  /* 0x0000000b071c7224 */ /* 0x000fe400078e02ff */
[----:B------:R-:W-:Y:S01]  /*2d30*/  IMAD.HI.U32 R29, R6, R25, RZ ;  /* 0x00000019061d7227 */ /* 0x000fe200078e00ff */
[----:B------:R-:W-:-:S03]  /*2d40*/  IADD3 R9, P0, PT, R27, R9, RZ ;  /* 0x000000091b097210 */ /* 0x000fc60007f1e0ff */
[----:B------:R-:W-:Y:S01]  /*2d50*/  IMAD.X R29, RZ, RZ, R29, P2 ;  /* 0x000000ffff1d7224 */ /* 0x000fe200010e061d */
[----:B------:R-:W-:Y:S01]  /*2d60*/  IADD3 R9, P1, PT, R28, R9, RZ ;  /* 0x000000091c097210 */ /* 0x000fe20007f3e0ff */
[----:B------:R-:W-:-:S04]  /*2d70*/  IMAD.HI.U32 R28, R7, R11, RZ ;  /* 0x0000000b071c7227 */ /* 0x000fc800078e00ff */
[----:B------:R-:W-:Y:S01]  /*2d80*/  IMAD.HI.U32 R6, R7, R25, RZ ;  /* 0x0000001907067227 */ /* 0x000fe200078e00ff */
[----:B------:R-:W-:-:S03]  /*2d90*/  IADD3.X R28, P0, PT, R28, R29, RZ, P0, !PT ;  /* 0x0000001d1c1c7210 */ /* 0x000fc6000071e4ff */
[----:B------:R-:W-:Y:S02]  /*2da0*/  IMAD R7, R7, R25, RZ ;  /* 0x0000001907077224 */ /* 0x000fe400078e02ff */
[----:B------:R-:W-:Y:S01]  /*2db0*/  IMAD.X R6, RZ, RZ, R6, P0 ;  /* 0x000000ffff067224 */ /* 0x000fe200000e0606 */
[----:B------:R-:W-:Y:S01]  /*2dc0*/  ISETP.NE.AND P0, PT, R12, -0xf, PT ;  /* 0xfffffff10c00780c */ /* 0x000fe20003f05270 */
[----:B------:R-:W-:Y:S01]  /*2dd0*/  IMAD R27, R15, 0x8, R1 ;  /* 0x000000080f1b7824 */ /* 0x000fe200078e0201 */
[----:B------:R-:W-:Y:S01]  /*2de0*/  IADD3.X R28, P1, PT, R7, R28, RZ, P1, !PT ;  /* 0x0000001c071c7210 */ /* 0x000fe20000f3e4ff */
[----:B------:R-:W-:-:S03]  /*2df0*/  VIADD R15, R15, 0x1 ;  /* 0x000000010f0f7836 */ /* 0x000fc60000000000 */
[----:B------:R0:W-:Y:S02]  /*2e00*/  STL.64 [R27], R8 ;  /* 0x000000081b007387 */ /* 0x0001e40000100a00 */
[----:B0-----:R-:W-:Y:S02]  /*2e10*/  IMAD.X R9, RZ, RZ, R6, P1 ;  /* 0x000000ffff097224 */ /* 0x001fe400008e0606 */
[----:B------:R-:W-:-:S03]  /*2e20*/  IMAD.MOV.U32 R8, RZ, RZ, R28 ;  /* 0x000000ffff087224 */ /* 0x000fc600078e001c */
[----:B------:R-:W-:Y:S05]  /*2e30*/  @P0 BRA `(.L_x_54) ;  /* 0xfffffffc00940947 */ /* 0x000fea000383ffff */
[----:B------:R-:W-:Y:S05]  /*2e40*/  BSYNC.RECONVERGENT B3 ;  /* 0x0000000000037941 */ /* 0x000fea0003800200 */
.L_x_53:
[----:B------:R-:W-:-:S04]  /*2e50*/  LOP3.LUT R4, R13, 0x7ff, RZ, 0xc0, !PT ;  /* 0x000007ff0d047812 */ /* 0x000fc800078ec0ff */
[----:B------:R-:W-:-:S04]  /*2e60*/  IADD3 R4, PT, PT, R4, -0x400, RZ ;  /* 0xfffffc0004047810 */ /* 0x000fc80007ffe0ff */
[----:B------:R-:W-:Y:S02]  /*2e70*/  SHF.R.U32.HI R5, RZ, 0x6, R4 ;  /* 0x00000006ff057819 */ /* 0x000fe40000011604 */
[----:B------:R-:W-:Y:S02]  /*2e80*/  ISETP.GE.U32.AND P0, PT, R4, 0x80, PT ;  /* 0x000000800400780c */ /* 0x000fe40003f06070 */
[----:B------:R-:W-:-:S04]  /*2e90*/  IADD3 R5, PT, PT, -R5, 0x13, RZ ;  /* 0x0000001305057810 */ /* 0x000fc80007ffe1ff */
[----:B------:R-:W-:-:S07]  /*2ea0*/  SEL R10, R5, 0x12, P0 ;  /* 0x00000012050a7807 */ /* 0x000fce0000000000 */
.L_x_52:
[----:B------:R-:W-:Y:S05]  /*2eb0*/  BSYNC.RECONVERGENT B2 ;  /* 0x0000000000027941 */ /* 0x000fea0003800200 */
.L_x_51:
[C---:B------:R-:W-:Y:S02]  /*2ec0*/  LOP3.LUT R4, R13.reuse, 0x7ff, RZ, 0xc0, !PT ;  /* 0x000007ff0d047812 */ /* 0x040fe400078ec0ff */
[----:B------:R-:W-:-:S03]  /*2ed0*/  LOP3.LUT P0, R15, R13, 0x3f, RZ, 0xc0, !PT ;  /* 0x0000003f0d0f7812 */ /* 0x000fc6000780c0ff */
[----:B------:R-:W-:-:S05]  /*2ee0*/  VIADD R4, R4, 0xfffffc00 ;  /* 0xfffffc0004047836 */ /* 0x000fca0000000000 */
[----:B------:R-:W-:-:S05]  /*2ef0*/  SHF.R.U32.HI R5, RZ, 0x6, R4 ;  /* 0x00000006ff057819 */ /* 0x000fca0000011604 */
[----:B------:R-:W-:-:S04]  /*2f00*/  IMAD.IADD R4, R5, 0x1, R10 ;  /* 0x0000000105047824 */ /* 0x000fc800078e020a */
[----:B------:R-:W-:-:S05]  /*2f10*/  IMAD.U32 R29, R4, 0x8, R1 ;  /* 0x00000008041d7824 */ /* 0x000fca00078e0001 */
[----:B------:R0:W-:Y:S04]  /*2f20*/  STL.64 [R29+-0x78], R8 ;  /* 0xffff88081d007387 */ /* 0x0001e80000100a00 */
[----:B------:R-:W2:Y:S04]  /*2f30*/  @P0 LDL.64 R10, [R1+0x8] ;  /* 0x00000800010a0983 */ /* 0x000ea80000100a00 */
[----:B------:R-:W3:Y:S04]  /*2f40*/  LDL.64 R6, [R1+0x10] ;  /* 0x0000100001067983 */ /* 0x000ee80000100a00 */
[----:B------:R-:W4:Y:S01]  /*2f50*/  LDL.64 R4, [R1+0x18] ;  /* 0x0000180001047983 */ /* 0x000f220000100a00 */
[----:B------:R-:W-:Y:S01]  /*2f60*/  BSSY.RECONVERGENT B2, `(.L_x_55) ;  /* 0x0000035000027945 */ /* 0x000fe20003800200 */
[----:B--2---:R-:W-:-:S02]  /*2f70*/  @P0 SHF.R.U64 R28, R10, 0x1, R11 ;  /* 0x000000010a1c0819 */ /* 0x004fc4000000120b */
[----:B------:R-:W-:Y:S02]  /*2f80*/  @P0 SHF.R.U32.HI R25, RZ, 0x1, R11 ;  /* 0x00000001ff190819 */ /* 0x000fe4000001160b */
[----:B------:R-:W-:Y:S02]  /*2f90*/  @P0 LOP3.LUT R11, R15, 0x3f, RZ, 0x3c, !PT ;  /* 0x0000003f0f0b0812 */ /* 0x000fe400078e3cff */
[----:B---3--:R-:W-:Y:S02]  /*2fa0*/  @P0 SHF.L.U32 R13, R6, R15, RZ ;  /* 0x0000000f060d0219 */ /* 0x008fe400000006ff */
[----:B0-----:R-:W-:Y:S02]  /*2fb0*/  @P0 SHF.R.U64 R8, R28, R11, R25 ;  /* 0x0000000b1c080219 */ /* 0x001fe40000001219 */
[--C-:B------:R-:W-:Y:S02]  /*2fc0*/  @P0 SHF.R.U32.HI R10, RZ, 0x1, R7.reuse ;  /* 0x00000001ff0a0819 */ /* 0x100fe40000011607 */
[----:B------:R-:W-:-:S02]  /*2fd0*/  @P0 SHF.R.U64 R27, R6, 0x1, R7 ;  /* 0x00000001061b0819 */ /* 0x000fc40000001207 */
[----:B------:R-:W-:Y:S02]  /*2fe0*/  @P0 SHF.L.U64.HI R12, R6, R15, R7 ;  /* 0x0000000f060c0219 */ /* 0x000fe40000010207 */
[----:B------:R-:W-:Y:S02]  /*2ff0*/  @P0 SHF.R.U32.HI R9, RZ, R11, R25 ;  /* 0x0000000bff090219 */ /* 0x000fe40000011619 */
[----:B------:R-:W-:Y:S02]  /*3000*/  @P0 LOP3.LUT R6, R13, R8, RZ, 0xfc, !PT ;  /* 0x000000080d060212 */ /* 0x000fe400078efcff */
[----:B----4-:R-:W-:Y:S02]  /*3010*/  @P0 SHF.L.U32 R25, R4, R15, RZ ;  /* 0x0000000f04190219 */ /* 0x010fe400000006ff */
[----:B------:R-:W-:Y:S01]  /*3020*/  @P0 SHF.R.U64 R28, R27, R11, R10 ;  /* 0x0000000b1b1c0219 */ /* 0x000fe2000000120a */
[----:B------:R-:W-:Y:S01]  /*3030*/  IMAD.SHL.U32 R8, R6, 0x4, RZ ;  /* 0x0000000406087824 */ /* 0x000fe200078e00ff */
[----:B------:R-:W-:-:S02]  /*3040*/  @P0 LOP3.LUT R7, R12, R9, RZ, 0xfc, !PT ;  /* 0x000000090c070212 */ /* 0x000fc400078efcff */
[----:B------:R-:W-:Y:S02]  /*3050*/  @P0 SHF.L.U64.HI R15, R4, R15, R5 ;  /* 0x0000000f040f0219 */ /* 0x000fe40000010205 */
[----:B------:R-:W-:Y:S02]  /*3060*/  @P0 LOP3.LUT R4, R25, R28, RZ, 0xfc, !PT ;  /* 0x0000001c19040212 */ /* 0x000fe400078efcff */
[----:B------:R-:W-:Y:S02]  /*3070*/  @P0 SHF.R.U32.HI R10, RZ, R11, R10 ;  /* 0x0000000bff0a0219 */ /* 0x000fe4000001160a */
[----:B------:R-:W-:Y:S02]  /*3080*/  SHF.L.U64.HI R6, R6, 0x2, R7 ;  /* 0x0000000206067819 */ /* 0x000fe40000010207 */
[----:B------:R-:W-:Y:S02]  /*3090*/  SHF.L.W.U32.HI R12, R7, 0x2, R4 ;  /* 0x00000002070c7819 */ /* 0x000fe40000010e04 */
[----:B------:R-:W-:-:S02]  /*30a0*/  @P0 LOP3.LUT R5, R15, R10, RZ, 0xfc, !PT ;  /* 0x0000000a0f050212 */ /* 0x000fc400078efcff */
[----:B------:R-:W-:Y:S02]  /*30b0*/  IADD3 RZ, P0, PT, RZ, -R8, RZ ;  /* 0x80000008ffff7210 */ /* 0x000fe40007f1e0ff */
[----:B------:R-:W-:Y:S02]  /*30c0*/  LOP3.LUT R7, RZ, R6, RZ, 0x33, !PT ;  /* 0x00000006ff077212 */ /* 0x000fe400078e33ff */
[----:B------:R-:W-:Y:S02]  /*30d0*/  SHF.L.W.U32.HI R4, R4, 0x2, R5 ;  /* 0x0000000204047819 */ /* 0x000fe40000010e05 */
[----:B------:R-:W-:Y:S02]  /*30e0*/  LOP3.LUT R9, RZ, R12, RZ, 0x33, !PT ;  /* 0x0000000cff097212 */ /* 0x000fe400078e33ff */
[----:B------:R-:W-:Y:S02]  /*30f0*/  IADD3.X R7, P0, PT, RZ, R7, RZ, P0, !PT ;  /* 0x00000007ff077210 */ /* 0x000fe4000071e4ff */
[----:B------:R-:W-:-:S02]  /*3100*/  LOP3.LUT R10, RZ, R4, RZ, 0x33, !PT ;  /* 0x00000004ff0a7212 */ /* 0x000fc400078e33ff */
[----:B------:R-:W-:Y:S02]  /*3110*/  IADD3.X R9, P1, PT, RZ, R9, RZ, P0, !PT ;  /* 0x00000009ff097210 */ /* 0x000fe4000073e4ff */
[----:B------:R-:W-:-:S03]  /*3120*/  ISETP.GT.U32.AND P2, PT, R12, -0x1, PT ;  /* 0xffffffff0c00780c */ /* 0x000fc60003f44070 */
[----:B------:R-:W-:Y:S01]  /*3130*/  IMAD.X R11, RZ, RZ, R10, P1 ;  /* 0x000000ffff0b7224 */ /* 0x000fe200008e060a */
[----:B------:R-:W-:-:S04]  /*3140*/  ISETP.GT.AND.EX P0, PT, R4, -0x1, PT, P2 ;  /* 0xffffffff0400780c */ /* 0x000fc80003f04320 */
[----:B------:R-:W-:Y:S02]  /*3150*/  SEL R11, R4, R11, P0 ;  /* 0x0000000b040b7207 */ /* 0x000fe40000000000 */
[----:B------:R-:W-:Y:S02]  /*3160*/  SEL R12, R12, R9, P0 ;  /* 0x000000090c0c7207 */ /* 0x000fe40000000000 */
[----:B------:R-:W-:-:S04]  /*3170*/  ISETP.NE.U32.AND P1, PT, R11, RZ, PT ;  /* 0x000000ff0b00720c */ /* 0x000fc80003f25070 */
[----:B------:R-:W-:Y:S01]  /*3180*/  SEL R9, R12, R11, !P1 ;  /* 0x0000000b0c097207 */ /* 0x000fe20004800000 */
[----:B------:R-:W-:-:S05]  /*3190*/  @!P0 IMAD.MOV R8, RZ, RZ, -R8 ;  /* 0x000000ffff088224 */ /* 0x000fca00078e0a08 */
[----:B------:R-:W0:Y:S02]  /*31a0*/  FLO.U32 R9, R9 ;  /* 0x0000000900097300 */ /* 0x000e2400000e0000 */
[C---:B0-----:R-:W-:Y:S02]  /*31b0*/  IADD3 R13, PT, PT, -R9.reuse, 0x1f, RZ ;  /* 0x0000001f090d7810 */ /* 0x041fe40007ffe1ff */
[----:B------:R-:W-:-:S03]  /*31c0*/  IADD3 R10, PT, PT, -R9, 0x3f, RZ ;  /* 0x0000003f090a7810 */ /* 0x000fc60007ffe1ff */
[----:B------:R-:W-:Y:S01]  /*31d0*/  @P1 IMAD.MOV R10, RZ, RZ, R13 ;  /* 0x000000ffff0a1224 */ /* 0x000fe200078e020d */
[----:B------:R-:W-:-:S04]  /*31e0*/  SEL R13, R6, R7, P0 ;  /* 0x00000007060d7207 */ /* 0x000fc80000000000 */
[----:B------:R-:W-:-:S13]  /*31f0*/  ISETP.NE.AND P1, PT, R10, RZ, PT ;  /* 0x000000ff0a00720c */ /* 0x000fda0003f25270 */
[----:B------:R-:W-:Y:S05]  /*3200*/  @!P1 BRA `(.L_x_56) ;  /* 0x0000000000289947 */ /* 0x000fea0003800000 */
[----:B------:R-:W-:Y:S02]  /*3210*/  LOP3.LUT R7, R10, 0x3f, RZ, 0xc0, !PT ;  /* 0x0000003f0a077812 */ /* 0x000fe400078ec0ff */
[--C-:B------:R-:W-:Y:S02]  /*3220*/  SHF.R.U64 R9, R8, 0x1, R13.reuse ;  /* 0x0000000108097819 */ /* 0x100fe4000000120d */
[----:B------:R-:W-:Y:S02]  /*3230*/  SHF.R.U32.HI R13, RZ, 0x1, R13 ;  /* 0x00000001ff0d7819 */ /* 0x000fe4000001160d */
[----:B------:R-:W-:Y:S02]  /*3240*/  LOP3.LUT R6, R10, 0x3f, RZ, 0xc, !PT ;  /* 0x0000003f0a067812 */ /* 0x000fe400078e0cff */
[CC--:B------:R-:W-:Y:S02]  /*3250*/  SHF.L.U64.HI R11, R12.reuse, R7.reuse, R11 ;  /* 0x000000070c0b7219 */ /* 0x0c0fe4000001020b */
[----:B------:R-:W-:-:S02]  /*3260*/  SHF.L.U32 R7, R12, R7, RZ ;  /* 0x000000070c077219 */ /* 0x000fc400000006ff */
[-CC-:B------:R-:W-:Y:S02]  /*3270*/  SHF.R.U64 R12, R9, R6.reuse, R13.reuse ;  /* 0x00000006090c7219 */ /* 0x180fe4000000120d */
[----:B------:R-:W-:Y:S02]  /*3280*/  SHF.R.U32.HI R6, RZ, R6, R13 ;  /* 0x00000006ff067219 */ /* 0x000fe4000001160d */
[----:B------:R-:W-:Y:S02]  /*3290*/  LOP3.LUT R12, R7, R12, RZ, 0xfc, !PT ;  /* 0x0000000c070c7212 */ /* 0x000fe400078efcff */
[----:B------:R-:W-:-:S07]  /*32a0*/  LOP3.LUT R11, R11, R6, RZ, 0xfc, !PT ;  /* 0x000000060b0b7212 */ /* 0x000fce00078efcff */
.L_x_56:
[----:B------:R-:W-:Y:S05]  /*32b0*/  BSYNC.RECONVERGENT B2 ;  /* 0x0000000000027941 */ /* 0x000fea0003800200 */
.L_x_55:
[----:B------:R-:W-:-:S04]  /*32c0*/  IMAD.WIDE.U32 R8, R12, 0x2168c235, RZ ;  /* 0x2168c2350c087825 */ /* 0x000fc800078e00ff */
[----:B------:R-:W-:Y:S01]  /*32d0*/  IMAD.MOV.U32 R6, RZ, RZ, R9 ;  /* 0x000000ffff067224 */ /* 0x000fe200078e0009 */
[----:B------:R-:W-:Y:S01]  /*32e0*/  IADD3 RZ, P1, PT, R8, R8, RZ ;  /* 0x0000000808ff7210 */ /* 0x000fe20007f3e0ff */
[----:B------:R-:W-:Y:S02]  /*32f0*/  IMAD.MOV.U32 R7, RZ, RZ, RZ ;  /* 0x000000ffff077224 */ /* 0x000fe400078e00ff */
[----:B------:R-:W-:-:S04]  /*3300*/  IMAD.HI.U32 R9, R11, -0x36f0255e, RZ ;  /* 0xc90fdaa20b097827 */ /* 0x000fc800078e00ff */
[----:B------:R-:W-:-:S04]  /*3310*/  IMAD.WIDE.U32 R6, R12, -0x36f0255e, R6 ;  /* 0xc90fdaa20c067825 */ /* 0x000fc800078e0006 */
[----:B------:R-:W-:-:S04]  /*3320*/  IMAD.WIDE.U32 R6, P2, R11, 0x2168c235, R6 ;  /* 0x2168c2350b067825 */ /* 0x000fc80007840006 */
[----:B------:R-:W-:Y:S01]  /*3330*/  IMAD R11, R11, -0x36f0255e, RZ ;  /* 0xc90fdaa20b0b7824 */ /* 0x000fe200078e02ff */
[----:B------:R-:W-:Y:S01]  /*3340*/  IADD3.X RZ, P1, PT, R6, R6, RZ, P1, !PT ;  /* 0x0000000606ff7210 */ /* 0x000fe20000f3e4ff */
[----:B------:R-:W-:-:S03]  /*3350*/  IMAD.X R8, RZ, RZ, R9, P2 ;  /* 0x000000ffff087224 */ /* 0x000fc600010e0609 */
[----:B------:R-:W-:-:S04]  /*3360*/  IADD3 R7, P2, PT, R11, R7, RZ ;  /* 0x000000070b077210 */ /* 0x000fc80007f5e0ff */
[C---:B------:R-:W-:Y:S01]  /*3370*/  ISETP.GT.U32.AND P3, PT, R7.reuse, RZ, PT ;  /* 0x000000ff0700720c */ /* 0x040fe20003f64070 */
[----:B------:R-:W-:Y:S01]  /*3380*/  IMAD.X R8, RZ, RZ, R8, P2 ;  /* 0x000000ffff087224 */ /* 0x000fe200010e0608 */
[----:B------:R-:W-:-:S04]  /*3390*/  IADD3.X R6, P2, PT, R7, R7, RZ, P1, !PT ;  /* 0x0000000707067210 */ /* 0x000fc80000f5e4ff */
[C---:B------:R-:W-:Y:S01]  /*33a0*/  ISETP.GT.AND.EX P1, PT, R8.reuse, RZ, PT, P3 ;  /* 0x000000ff0800720c */ /* 0x040fe20003f24330 */
[----:B------:R-:W-:-:S03]  /*33b0*/  IMAD.X R9, R8, 0x1, R8, P2 ;  /* 0x0000000108097824 */ /* 0x000fc600010e0608 */
[----:B------:R-:W-:Y:S02]  /*33c0*/  SEL R6, R6, R7, P1 ;  /* 0x0000000706067207 */ /* 0x000fe40000800000 */
[----:B------:R-:W-:Y:S02]  /*33d0*/  SEL R8, R9, R8, P1 ;  /* 0x0000000809087207 */ /* 0x000fe40000800000 */
[----:B------:R-:W-:Y:S02]  /*33e0*/  IADD3 R11, P2, PT, R6, 0x1, RZ ;  /* 0x00000001060b7810 */ /* 0x000fe40007f5e0ff */
[----:B------:R-:W-:Y:S02]  /*33f0*/  SEL R7, RZ, 0xffffffff, !P1 ;  /* 0xffffffffff077807 */ /* 0x000fe40004800000 */
[----:B------:R-:W-:Y:S01]  /*3400*/  LOP3.LUT P1, R6, R14, 0x80000000, RZ, 0xc0, !PT ;  /* 0x800000000e067812 */ /* 0x000fe2000782c0ff */
[----:B------:R-:W-:Y:S02]  /*3410*/  IMAD.X R8, RZ, RZ, R8, P2 ;  /* 0x000000ffff087224 */ /* 0x000fe400010e0608 */
[----:B------:R-:W-:Y:S01]  /*3420*/  IMAD.IADD R10, R7, 0x1, -R10 ;  /* 0x00000001070a7824 */ /* 0x000fe200078e0a0a */
[----:B------:R-:W-:-:S02]  /*3430*/  SHF.R.U32.HI R7, RZ, 0x1e, R5 ;  /* 0x0000001eff077819 */ /* 0x000fc40000011605 */
[----:B------:R-:W-:Y:S01]  /*3440*/  SHF.R.U64 R11, R11, 0xa, R8 ;  /* 0x0000000a0b0b7819 */ /* 0x000fe20000001208 */
[----:B------:R-:W-:Y:S01]  /*3450*/  IMAD.SHL.U32 R5, R10, 0x100000, RZ ;  /* 0x001000000a057824 */ /* 0x000fe200078e00ff */
[----:B------:R-:W-:Y:S02]  /*3460*/  LEA.HI R4, R4, R7, RZ, 0x1 ;  /* 0x0000000704047211 */ /* 0x000fe400078f08ff */
[----:B------:R-:W-:Y:S02]  /*3470*/  IADD3 R11, P2, PT, R11, 0x1, RZ ;  /* 0x000000010b0b7810 */ /* 0x000fe40007f5e0ff */
[----:B------:R-:W-:Y:S01]  /*3480*/  @!P0 LOP3.LUT R6, R6, 0x80000000, RZ, 0x3c, !PT ;  /* 0x8000000006068812 */ /* 0x000fe200078e3cff */
[----:B------:R-:W-:Y:S01]  /*3490*/  @P1 IMAD.MOV R4, RZ, RZ, -R4 ;  /* 0x000000ffff041224 */ /* 0x000fe200078e0a04 */
[----:B------:R-:W-:-:S04]  /*34a0*/  LEA.HI.X R8, R8, RZ, RZ, 0x16, P2 ;  /* 0x000000ff08087211 */ /* 0x000fc800010fb4ff */
[--C-:B------:R-:W-:Y:S02]  /*34b0*/  SHF.R.U64 R11, R11, 0x1, R8.reuse ;  /* 0x000000010b0b7819 */ /* 0x100fe40000001208 */
[----:B------:R-:W-:Y:S02]  /*34c0*/  SHF.R.U32.HI R8, RZ, 0x1, R8 ;  /* 0x00000001ff087819 */ /* 0x000fe40000011608 */
[----:B------:R-:W-:-:S04]  /*34d0*/  IADD3 R11, P2, P3, RZ, RZ, R11 ;  /* 0x000000ffff0b7210 */ /* 0x000fc80007b5e00b */
[----:B------:R-:W-:-:S04]  /*34e0*/  IADD3.X R5, PT, PT, R5, 0x3fe00000, R8, P2, P3 ;  /* 0x3fe0000005057810 */ /* 0x000fc800017e6408 */
[----:B------:R-:W-:-:S07]  /*34f0*/  LOP3.LUT R14, R5, R6, RZ, 0xfc, !PT ;  /* 0x00000006050e7212 */ /* 0x000fce00078efcff */
.L_x_50:
[----:B------:R-:W-:Y:S02]  /*3500*/  IMAD.MOV.U32 R27, RZ, RZ, 0x0 ;  /* 0x00000000ff1b7424 */ /* 0x000fe400078e00ff */
[----:B------:R-:W-:Y:S02]  /*3510*/  IMAD.MOV.U32 R25, RZ, RZ, R4 ;  /* 0x000000ffff197224 */ /* 0x000fe400078e0004 */
[----:B------:R-:W-:Y:S02]  /*3520*/  IMAD.MOV.U32 R4, RZ, RZ, R11 ;  /* 0x000000ffff047224 */ /* 0x000fe400078e000b */
[----:B------:R-:W-:Y:S01]  /*3530*/  IMAD.MOV.U32 R5, RZ, RZ, R14 ;  /* 0x000000ffff057224 */ /* 0x000fe200078e000e */
[----:B------:R-:W-:Y:S06]  /*3540*/  RET.REL.NODEC R26 `(_Z16multiply_mix_addPsPfS0_) ;  /* 0xffffffc81aac7950 */ /* 0x000fec0003c3ffff */
.L_x_57:
[----:B------:R-:W-:-:S00]  /*3550*/  BRA `(.L_x_57) ;  /* 0xfffffffc00fc7947 */ /* 0x000fc0000383ffff */
[----:B------:R-:W-:-:S00]  /*3560*/  NOP ;  /* 0x0000000000007918 */ /* 0x000fc00000000000 */
        /* <DEDUP_REMOVED lines=9> */
.L_x_71:


//--------------------- .text._Z16multiply_and_addPfS_S_ --------------------------
	.section	.text._Z16multiply_and_addPfS_S_,"ax",@progbits
	.align	128
        .global         _Z16multiply_and_addPfS_S_
        .type           _Z16multiply_and_addPfS_S_,@function
        .size           _Z16multiply_and_addPfS_S_,(.L_x_73 - _Z16multiply_and_addPfS_S_)
        .other          _Z16multiply_and_addPfS_S_,@"STO_CUDA_ENTRY STV_DEFAULT"
_Z16multiply_and_addPfS_S_:
.text._Z16multiply_and_addPfS_S_:
[----:B------:R-:W-:Y:S01]  /*0000*/  LDC R1, c[0x0][0x37c] ;  /* 0x0000df00ff017b82 */ /* 0x000fe20000000800 */
[----:B------:R-:W0:Y:S01]  /*0010*/  S2R R4, SR_CTAID.Y ;  /* 0x0000000000047919 */ /* 0x000e220000002600 */
[----:B------:R-:W1:Y:S06]  /*0020*/  LDCU UR7, c[0x0][0x360] ;  /* 0x00006c00ff0777ac */ /* 0x000e6c0008000800 */
[----:B------:R-:W2:Y:S01]  /*0030*/  LDC.64 R8, c[0x0][0x390] ;  /* 0x0000e400ff087b82 */ /* 0x000ea20000000a00 */
[----:B------:R-:W3:Y:S01]  /*0040*/  S2R R0, SR_TID.X ;  /* 0x0000000000007919 */ /* 0x000ee20000002100 */
[----:B------:R-:W0:Y:S01]  /*0050*/  LDCU UR5, c[0x0][0x364] ;  /* 0x00006c80ff0577ac */ /* 0x000e220008000800 */
[----:B------:R-:W4:Y:S01]  /*0060*/  S2R R3, SR_TID.Y ;  /* 0x0000000000037919 */ /* 0x000f220000002200 */
[----:B------:R-:W5:Y:S04]  /*0070*/  LDCU UR10, c[0x0][0x370] ;  /* 0x00006e00ff0a77ac */ /* 0x000f680008000800 */
[----:B------:R-:W2:Y:S01]  /*0080*/  LDC.64 R6, c[0x0][0x380] ;  /* 0x0000e000ff067b82 */ /* 0x000ea20000000a00 */
[----:B------:R-:W4:Y:S01]  /*0090*/  S2R R2, SR_CTAID.X ;  /* 0x0000000000027919 */ /* 0x000f220000002500 */
[----:B------:R-:W2:Y:S01]  /*00a0*/  LDCU.64 UR8, c[0x0][0x358] ;  /* 0x00006b00ff0877ac */ /* 0x000ea20008000a00 */
[----:B-1----:R-:W-:-:S04]  /*00b0*/  USHF.L.U32 UR4, UR7, 0x1, URZ ;  /* 0x0000000107047899 */ /* 0x002fc800080006ff */
[----:B-----5:R-:W-:-:S04]  /*00c0*/  UIMAD UR4, UR10, 0x4b, UR4 ;  /* 0x0000004b0a0478a4 */ /* 0x020fc8000f8e0204 */
[----:B------:R-:W-:Y:S01]  /*00d0*/  UIADD3 UR4, UPT, UPT, UR4, -0x4b, URZ ;  /* 0xffffffb504047890 */ /* 0x000fe2000fffe0ff */
[----:B0-----:R-:W-:Y:S01]  /*00e0*/  IMAD R4, R4, UR5, RZ ;  /* 0x0000000504047c24 */ /* 0x001fe2000f8e02ff */
[----:B---3--:R-:W-:-:S04]  /*00f0*/  SHF.L.U32 R11, R0, 0x2, RZ ;  /* 0x00000002000b7819 */ /* 0x008fc800000006ff */
[----:B----4-:R-:W-:Y:S01]  /*0100*/  IADD3 R10, PT, PT, R4, R3, RZ ;  /* 0x00000003040a7210 */ /* 0x010fe20007ffe0ff */
[----:B------:R-:W-:Y:S02]  /*0110*/  IMAD R5, R3, UR7, R0 ;  /* 0x0000000703057c24 */ /* 0x000fe4000f8e0200 */
[----:B------:R-:W-:Y:S02]  /*0120*/  IMAD R11, R2, 0x96, R11 ;  /* 0x00000096020b7824 */ /* 0x000fe400078e020b */
[----:B------:R-:W-:Y:S01]  /*0130*/  IMAD R10, R10, UR4, RZ ;  /* 0x000000040a0a7c24 */ /* 0x000fe2000f8e02ff */
[----:B------:R-:W-:-:S04]  /*0140*/  SHF.L.U32 R5, R5, 0x2, RZ ;  /* 0x0000000205057819 */ /* 0x000fc800000006ff */
[----:B------:R-:W-:Y:S01]  /*0150*/  LEA R13, R10, R11, 0x1 ;  /* 0x0000000b0a0d7211 */ /* 0x000fe200078e08ff */
[----:B--2---:R-:W-:-:S03]  /*0160*/  IMAD.WIDE.U32 R8, R5, 0x4, R8 ;  /* 0x0000000405087825 */ /* 0x004fc600078e0008 */
[C---:B------:R-:W-:Y:S01]  /*0170*/  IADD3 R15, PT, PT, R13.reuse, 0x2, RZ ;  /* 0x000000020d0f7810 */ /* 0x040fe20007ffe0ff */
[--C-:B------:R-:W-:Y:S01]  /*0180*/  IMAD.WIDE.U32 R10, R13, 0x4, R6.reuse ;  /* 0x000000040d0a7825 */ /* 0x100fe200078e0006 */
[----:B------:R-:W2:Y:S04]  /*0190*/  LDG.E R17, desc[UR8][R8.64+0x4] ;  /* 0x0000040808117981 */ /* 0x000ea8000c1e1900 */
[----:B------:R-:W2:Y:S01]  /*01a0*/  LDG.E R13, desc[UR8][R10.64+0x4] ;  /* 0x000004080a0d7981 */ /* 0x000ea2000c1e1900 */
[----:B------:R-:W-:-:S03]  /*01b0*/  IMAD.WIDE.U32 R6, R15, 0x4, R6 ;  /* 0x000000040f067825 */ /* 0x000fc600078e0006 */
[----:B------:R-:W3:Y:S04]  /*01c0*/  LDG.E R12, desc[UR8][R10.64] ;  /* 0x000000080a0c7981 */ /* 0x000ee8000c1e1900 */
[----:B------:R-:W4:Y:S04]  /*01d0*/  LDG.E R16, desc[UR8][R8.64] ;  /* 0x0000000808107981 */ /* 0x000f28000c1e1900 */
[----:B------:R-:W5:Y:S04]  /*01e0*/  LDG.E R18, desc[UR8][R8.64+0x8] ;  /* 0x0000080808127981 */ /* 0x000f68000c1e1900 */
[----:B------:R-:W5:Y:S04]  /*01f0*/  LDG.E R14, desc[UR8][R6.64] ;  /* 0x00000008060e7981 */ /* 0x000f68000c1e1900 */
[----:B------:R-:W5:Y:S04]  /*0200*/  LDG.E R15, desc[UR8][R6.64+0x4] ;  /* 0x00000408060f7981 */ /* 0x000f68000c1e1900 */
[----:B------:R0:W5:Y:S01]  /*0210*/  LDG.E R19, desc[UR8][R8.64+0xc] ;  /* 0x00000c0808137981 */ /* 0x000162000c1e1900 */
[----:B------:R-:W1:Y:S01]  /*0220*/  S2UR UR6, SR_CgaCtaId ;  /* 0x00000000000679c3 */ /* 0x000e620000008800 */
[----:B------:R-:W-:-:S02]  /*0230*/  UMOV UR4, 0x400 ;  /* 0x0000040000047882 */ /* 0x000fc40000000000 */
[----:B------:R-:W-:Y:S01]  /*0240*/  UIADD3 UR5, UPT, UPT, UR4, 0x1000, URZ ;  /* 0x0000100004057890 */ /* 0x000fe2000fffe0ff */
[----:B0-----:R-:W-:Y:S01]  /*0250*/  MOV R9, UR7 ;  /* 0x0000000700097c02 */ /* 0x001fe20008000f00 */
[----:B-1----:R-:W-:Y:S02]  /*0260*/  ULEA UR4, UR6, UR4, 0x18 ;  /* 0x0000000406047291 */ /* 0x002fe4000f8ec0ff */
[----:B------:R-:W-:Y:S02]  /*0270*/  ULEA UR5, UR6, UR5, 0x18 ;  /* 0x0000000506057291 */ /* 0x000fe4000f8ec0ff */
[----:B------:R-:W-:Y:S02]  /*0280*/  ULOP3.LUT UR6, UR7, 0x1, URZ, 0xc0, !UPT ;  /* 0x0000000107067892 */ /* 0x000fe4000f8ec0ff */
[----:B------:R-:W-:Y:S02]  /*0290*/  IADD3 R6, PT, PT, R5, UR4, RZ ;  /* 0x0000000405067c10 */ /* 0x000fe4000fffe0ff */
[----:B------:R-:W-:Y:S01]  /*02a0*/  UISETP.NE.U32.AND UP0, UPT, UR6, 0x1, UPT ;  /* 0x000000010600788c */ /* 0x000fe2000bf05070 */
[-C--:B--2---:R-:W-:Y:S01]  /*02b0*/  FMUL R21, R13, R17.reuse ;  /* 0x000000110d157220 */ /* 0x084fe20000400000 */
[----:B---3--:R-:W-:-:S03]  /*02c0*/  FMUL R20, R12, R17 ;  /* 0x000000110c147220 */ /* 0x008fc60000400000 */
[-C--:B----4-:R-:W-:Y:S01]  /*02d0*/  FFMA R21, R12, R16.reuse, -R21 ;  /* 0x000000100c157223 */ /* 0x090fe20000000815 */
[----:B------:R-:W-:-:S03]  /*02e0*/  FFMA R20, R13, R16, R20 ;  /* 0x000000100d147223 */ /* 0x000fc60000000014 */
[-C--:B-----5:R-:W-:Y:S01]  /*02f0*/  FFMA R10, R14, R18.reuse, R21 ;  /* 0x000000120e0a7223 */ /* 0x0a0fe20000000015 */
[----:B------:R-:W-:-:S03]  /*0300*/  FFMA R7, R15, R18, R20 ;  /* 0x000000120f077223 */ /* 0x000fc60000000014 */
[-C--:B------:R-:W-:Y:S01]  /*0310*/  FFMA R10, -R15, R19.reuse, R10 ;  /* 0x000000130f0a7223 */ /* 0x080fe2000000010a */
[----:B------:R-:W-:Y:S01]  /*0320*/  FFMA R14, R14, R19, R7 ;  /* 0x000000130e0e7223 */ /* 0x000fe20000000007 */
[----:B------:R-:W-:-:S03]  /*0330*/  IADD3 R7, PT, PT, R5, UR5, RZ ;  /* 0x0000000505077c10 */ /* 0x000fc6000fffe0ff */
[----:B------:R0:W-:Y:S04]  /*0340*/  STS [R5+UR4], R10 ;  /* 0x0000000a05007988 */ /* 0x0001e80008000804 */
[----:B------:R0:W-:Y:S01]  /*0350*/  STS [R5+UR5], R14 ;  /* 0x0000000e05007988 */ /* 0x0001e20008000805 */
[----:B------:R-:W-:Y:S06]  /*0360*/  BAR.SYNC.DEFER_BLOCKING 0x0 ;  /* 0x0000000000007b1d */ /* 0x000fec0000010000 */
[----:B------:R-:W-:Y:S05]  /*0370*/  BRA.U !UP0, `(.L_x_58) ;  /* 0x0000000108507547 */ /* 0x000fea000b800000 */
[----:B------:R-:W-:-:S07]  /*0380*/  MOV R8, R9 ;  /* 0x0000000900087202 */ /* 0x000fce0000000f00 */
.L_x_61:
[----:B------:R-:W-:Y:S01]  /*0390*/  SHF.R.U32.HI R9, RZ, 0x1, R8 ;  /* 0x00000001ff097819 */ /* 0x000fe20000011608 */
[----:B------:R-:W-:Y:S03]  /*03a0*/  BSSY.RECONVERGENT B0, `(.L_x_59) ;  /* 0x000000d000007945 */ /* 0x000fe60003800200 */
[----:B------:R-:W-:-:S13]  /*03b0*/  ISETP.GE.U32.AND P0, PT, R0, R9, PT ;  /* 0x000000090000720c */ /* 0x000fda0003f06070 */
[----:B-1----:R-:W-:Y:S05]  /*03c0*/  @P0 BRA `(.L_x_60) ;  /* 0x0000000000280947 */ /* 0x002fea0003800000 */
[----:B0-----:R-:W-:Y:S01]  /*03d0*/  LEA R10, R8, R6, 0x1 ;  /* 0x00000006080a7211 */ /* 0x001fe200078e08ff */
[----:B------:R-:W-:Y:S05]  /*03e0*/  LDS R11, [R5+UR4] ;  /* 0x00000004050b7984 */ /* 0x000fea0008000800 */
[----:B------:R-:W0:Y:S02]  /*03f0*/  LDS R10, [R10] ;  /* 0x000000000a0a7984 */ /* 0x000e240000000800 */
[----:B0-----:R-:W-:Y:S01]  /*0400*/  FADD R12, R10, R11 ;  /* 0x0000000b0a0c7221 */ /* 0x001fe20000000000 */
[----:B------:R-:W-:-:S04]  /*0410*/  LEA R11, R8, R7, 0x1 ;  /* 0x00000007080b7211 */ /* 0x000fc800078e08ff */
[----:B------:R-:W-:Y:S04]  /*0420*/  STS [R5+UR4], R12 ;  /* 0x0000000c05007988 */ /* 0x000fe80008000804 */
[----:B------:R-:W-:Y:S04]  /*0430*/  LDS R11, [R11] ;  /* 0x000000000b0b7984 */ /* 0x000fe80000000800 */
[----:B------:R-:W0:Y:S02]  /*0440*/  LDS R14, [R5+UR5] ;  /* 0x00000005050e7984 */ /* 0x000e240008000800 */
[----:B0-----:R-:W-:-:S05]  /*0450*/  FADD R14, R11, R14 ;  /* 0x0000000e0b0e7221 */ /* 0x001fca0000000000 */
[----:B------:R1:W-:Y:S02]  /*0460*/  STS [R5+UR5], R14 ;  /* 0x0000000e05007988 */ /* 0x0003e40008000805 */
.L_x_60:
[----:B------:R-:W-:Y:S05]  /*0470*/  BSYNC.RECONVERGENT B0 ;  /* 0x0000000000007941 */ /* 0x000fea0003800200 */
.L_x_59:
[----:B------:R-:W-:Y:S01]  /*0480*/  BAR.SYNC.DEFER_BLOCKING 0x0 ;  /* 0x0000000000007b1d */ /* 0x000fe20000010000 */
[----:B------:R-:W-:Y:S02]  /*0490*/  LOP3.LUT P0, RZ, R8, 0x2, RZ, 0xc0, !PT ;  /* 0x0000000208ff7812 */ /* 0x000fe4000780c0ff */
[----:B------:R-:W-:-:S11]  /*04a0*/  MOV R8, R9 ;  /* 0x0000000900087202 */ /* 0x000fd60000000f00 */
[----:B------:R-:W-:Y:S05]  /*04b0*/  @!P0 BRA `(.L_x_61) ;  /* 0xfffffffc00b48947 */ /* 0x000fea000383ffff */
.L_x_58:
[----:B------:R-:W-:Y:S01]  /*04c0*/  ISETP.GE.U32.AND P0, PT, R9, 0x2, PT ;  /* 0x000000020900780c */ /* 0x000fe20003f06070 */
[----:B------:R-:W-:Y:S03]  /*04d0*/  BSSY.RECONVERGENT B0, `(.L_x_62) ;  /* 0x0000069000007945 */ /* 0x000fe60003800200 */
[----:B------:R-:W-:-:S13]  /*04e0*/  ISETP.NE.OR P0, PT, R0, RZ, !P0 ;  /* 0x000000ff0000720c */ /* 0x000fda0004705670 */
[----:B------:R-:W-:Y:S05]  /*04f0*/  @P0 BRA `(.L_x_63) ;  /* 0x0000000400980947 */ /* 0x000fea0003800000 */
[----:B------:R2:W3:Y:S01]  /*0500*/  LDS R22, [R5+UR4] ;  /* 0x0000000405167984 */ /* 0x0004e20008000800 */
[C---:B------:R-:W-:Y:S01]  /*0510*/  IADD3 R8, PT, PT, R9.reuse, -0x2, RZ ;  /* 0xfffffffe09087810 */ /* 0x040fe20007ffe0ff */
[----:B------:R-:W-:Y:S02]  /*0520*/  HFMA2 R11, -RZ, RZ, 0, 5.9604644775390625e-08 ;  /* 0x00000001ff0b7431 */ /* 0x000fe400000001ff */
[----:B------:R2:W4:Y:S01]  /*0530*/  LDS R20, [R5+UR5] ;  /* 0x0000000505147984 */ /* 0x0005220008000800 */
[----:B------:R-:W-:Y:S02]  /*0540*/  ISETP.GE.U32.AND P0, PT, R8, 0x7, PT ;  /* 0x000000070800780c */ /* 0x000fe40003f06070 */
[----:B------:R-:W-:-:S04]  /*0550*/  IADD3 R8, PT, PT, R9, -0x1, RZ ;  /* 0xffffffff09087810 */ /* 0x000fc80007ffe0ff */
[----:B------:R-:W-:-:S07]  /*0560*/  LOP3.LUT R9, R8, 0x7, RZ, 0xc0, !PT ;  /* 0x0000000708097812 */ /* 0x000fce00078ec0ff */
[----:B--2---:R-:W-:Y:S05]  /*0570*/  @!P0 BRA `(.L_x_64) ;  /* 0x0000000000b48947 */ /* 0x004fea0003800000 */
[----:B------:R-:W-:Y:S02]  /*0580*/  IADD3 R12, PT, PT, R5, 0x10, RZ ;  /* 0x00000010050c7810 */ /* 0x000fe40007ffe0ff */
[----:B------:R-:W-:Y:S02]  /*0590*/  LOP3.LUT R15, R8, 0xfffffff8, RZ, 0xc0, !PT ;  /* 0xfffffff8080f7812 */ /* 0x000fe400078ec0ff */
[C---:B0-----:R-:W-:Y:S02]  /*05a0*/  IADD3 R10, PT, PT, R12.reuse, UR4, RZ ;  /* 0x000000040c0a7c10 */ /* 0x041fe4000fffe0ff */
[----:B------:R-:W-:Y:S02]  /*05b0*/  MOV R11, RZ ;  /* 0x000000ff000b7202 */ /* 0x000fe40000000f00 */
[----:B------:R-:W-:Y:S02]  /*05c0*/  IADD3 R12, PT, PT, R12, UR5, RZ ;  /* 0x000000050c0c7c10 */ /* 0x000fe4000fffe0ff */
[----:B------:R-:W-:-:S07]  /*05d0*/  IADD3 R15, PT, PT, -R15, RZ, RZ ;  /* 0x000000ff0f0f7210 */ /* 0x000fce0007ffe1ff */
.L_x_65:
[----:B------:R-:W3:Y:S01]  /*05e0*/  LDS R21, [R10+-0xc] ;  /* 0xfffff4000a157984 */ /* 0x000ee20000000800 */
[----:B------:R-:W-:Y:S02]  /*05f0*/  IADD3 R15, PT, PT, R15, 0x8, RZ ;  /* 0x000000080f0f7810 */ /* 0x000fe40007ffe0ff */
[----:B------:R-:W-:Y:S01]  /*0600*/  IADD3 R11, PT, PT, R11, 0x8, RZ ;  /* 0x000000080b0b7810 */ /* 0x000fe20007ffe0ff */
[----:B------:R-:W4:Y:S01]  /*0610*/  LDS R25, [R12+-0xc] ;  /* 0xfffff4000c197984 */ /* 0x000f220000000800 */
[----:B------:R-:W-:-:S03]  /*0620*/  ISETP.NE.AND P0, PT, R15, RZ, PT ;  /* 0x000000ff0f00720c */ /* 0x000fc60003f05270 */
[----:B------:R-:W0:Y:S04]  /*0630*/  LDS R27, [R10+-0x8] ;  /* 0xfffff8000a1b7984 */ /* 0x000e280000000800 */
[----:B------:R-:W2:Y:S04]  /*0640*/  LDS R23, [R12+-0x8] ;  /* 0xfffff8000c177984 */ /* 0x000ea80000000800 */
[----:B------:R-:W5:Y:S04]  /*0650*/  LDS R19, [R10+-0x4] ;  /* 0xfffffc000a137984 */ /* 0x000f680000000800 */
[----:B------:R-:W5:Y:S04]  /*0660*/  LDS R13, [R12+-0x4] ;  /* 0xfffffc000c0d7984 */ /* 0x000f680000000800 */
[----:B-1----:R-:W1:Y:S04]  /*0670*/  LDS R14, [R10] ;  /* 0x000000000a0e7984 */ /* 0x002e680000000800 */
[----:B------:R-:W1:Y:S04]  /*0680*/  LDS R18, [R12] ;  /* 0x000000000c127984 */ /* 0x000e680000000800 */
[----:B------:R-:W1:Y:S04]  /*0690*/  LDS R17, [R10+0x4] ;  /* 0x000004000a117984 */ /* 0x000e680000000800 */
[----:B------:R-:W1:Y:S01]  /*06a0*/  LDS R16, [R12+0x4] ;  /* 0x000004000c107984 */ /* 0x000e620000000800 */
[----:B---3--:R-:W-:-:S03]  /*06b0*/  FADD R22, R21, R22 ;  /* 0x0000001615167221 */ /* 0x008fc60000000000 */
[----:B------:R-:W3:Y:S01]  /*06c0*/  LDS R21, [R10+0x8] ;  /* 0x000008000a157984 */ /* 0x000ee20000000800 */
[----:B----4-:R-:W-:-:S03]  /*06d0*/  FADD R24, R25, R20 ;  /* 0x0000001419187221 */ /* 0x010fc60000000000 */
[----:B------:R-:W4:Y:S01]  /*06e0*/  LDS R20, [R12+0x8] ;  /* 0x000008000c147984 */ /* 0x000f220000000800 */
[----:B0-----:R-:W-:-:S03]  /*06f0*/  FADD R26, R22, R27 ;  /* 0x0000001b161a7221 */ /* 0x001fc60000000000 */
[----:B------:R-:W0:Y:S01]  /*0700*/  LDS R22, [R10+0xc] ;  /* 0x00000c000a167984 */ /* 0x000e220000000800 */
[----:B--2---:R-:W-:-:S03]  /*0710*/  FADD R28, R24, R23 ;  /* 0x00000017181c7221 */ /* 0x004fc60000000000 */
[----:B------:R-:W2:Y:S01]  /*0720*/  LDS R23, [R12+0xc] ;  /* 0x00000c000c177984 */ /* 0x000ea20000000800 */
[----:B-----5:R-:W-:-:S03]  /*0730*/  FADD R25, R26, R19 ;  /* 0x000000131a197221 */ /* 0x020fc60000000000 */
[----:B------:R5:W2:Y:S01]  /*0740*/  LDS R24, [R10+0x10] ;  /* 0x000010000a187984 */ /* 0x000aa20000000800 */
[----:B------:R-:W-:-:S03]  /*0750*/  FADD R13, R28, R13 ;  /* 0x0000000d1c0d7221 */ /* 0x000fc60000000000 */
[----:B------:R5:W2:Y:S01]  /*0760*/  LDS R19, [R12+0x10] ;  /* 0x000010000c137984 */ /* 0x000aa20000000800 */
[----:B-1----:R-:W-:Y:S01]  /*0770*/  FADD R14, R25, R14 ;  /* 0x0000000e190e7221 */ /* 0x002fe20000000000 */
[----:B-----5:R-:W-:Y:S01]  /*0780*/  IADD3 R10, PT, PT, R10, 0x20, RZ ;  /* 0x000000200a0a7810 */ /* 0x020fe20007ffe0ff */
[----:B------:R-:W-:Y:S01]  /*0790*/  FADD R13, R13, R18 ;  /* 0x000000120d0d7221 */ /* 0x000fe20000000000 */
[----:B------:R-:W-:Y:S01]  /*07a0*/  IADD3 R12, PT, PT, R12, 0x20, RZ ;  /* 0x000000200c0c7810 */ /* 0x000fe20007ffe0ff */
[----:B------:R-:W-:Y:S02]  /*07b0*/  FADD R14, R14, R17 ;  /* 0x000000110e0e7221 */ /* 0x000fe40000000000 */
[----:B------:R-:W-:Y:S02]  /*07c0*/  FADD R13, R13, R16 ;  /* 0x000000100d0d7221 */ /* 0x000fe40000000000 */
[----:B---3--:R-:W-:Y:S02]  /*07d0*/  FADD R21, R14, R21 ;  /* 0x000000150e157221 */ /* 0x008fe40000000000 */
[----:B----4-:R-:W-:-:S02]  /*07e0*/  FADD R20, R13, R20 ;  /* 0x000000140d147221 */ /* 0x010fc40000000000 */
[----:B0-----:R-:W-:Y:S02]  /*07f0*/  FADD R21, R21, R22 ;  /* 0x0000001615157221 */ /* 0x001fe40000000000 */
[----:B--2---:R-:W-:Y:S02]  /*0800*/  FADD R20, R20, R23 ;  /* 0x0000001714147221 */ /* 0x004fe40000000000 */
[----:B------:R-:W-:Y:S02]  /*0810*/  FADD R22, R21, R24 ;  /* 0x0000001815167221 */ /* 0x000fe40000000000 */
[----:B------:R-:W-:Y:S01]  /*0820*/  FADD R20, R20, R19 ;  /* 0x0000001314147221 */ /* 0x000fe20000000000 */
[----:B------:R-:W-:Y:S06]  /*0830*/  @P0 BRA `(.L_x_65) ;  /* 0xfffffffc00680947 */ /* 0x000fec000383ffff */
[----:B------:R-:W-:-:S07]  /*0840*/  IADD3 R11, PT, PT, R11, 0x1, RZ ;  /* 0x000000010b0b7810 */ /* 0x000fce0007ffe0ff */
.L_x_64:
[----:B------:R-:W-:-:S13]  /*0850*/  ISETP.NE.AND P0, PT, R9, RZ, PT ;  /* 0x000000ff0900720c */ /* 0x000fda0003f05270 */
[----:B------:R-:W-:Y:S05]  /*0860*/  @!P0 BRA `(.L_x_66) ;  /* 0x0000000000b48947 */ /* 0x000fea0003800000 */
[----:B------:R-:W-:Y:S02]  /*0870*/  ISETP.GE.U32.AND P0, PT, R9, 0x4, PT ;  /* 0x000000040900780c */ /* 0x000fe40003f06070 */
[----:B------:R-:W-:-:S04]  /*0880*/  LOP3.LUT R16, R8, 0x3, RZ, 0xc0, !PT ;  /* 0x0000000308107812 */ /* 0x000fc800078ec0ff */
[----:B------:R-:W-:-:S07]  /*0890*/  ISETP.NE.AND P1, PT, R16, RZ, PT ;  /* 0x000000ff1000720c */ /* 0x000fce0003f25270 */
[----:B------:R-:W-:Y:S06]  /*08a0*/  @!P0 BRA `(.L_x_67) ;  /* 0x00000000004c8947 */ /* 0x000fec0003800000 */
[C---:B------:R-:W-:Y:S02]  /*08b0*/  LEA R9, R11.reuse, R6, 0x2 ;  /* 0x000000060b097211 */ /* 0x040fe400078e10ff */
[C---:B0-----:R-:W-:Y:S02]  /*08c0*/  LEA R10, R11.reuse, R7, 0x2 ;  /* 0x000000070b0a7211 */ /* 0x041fe400078e10ff */
[----:B------:R-:W-:Y:S01]  /*08d0*/  IADD3 R11, PT, PT, R11, 0x4, RZ ;  /* 0x000000040b0b7810 */ /* 0x000fe20007ffe0ff */
[----:B------:R-:W3:Y:S04]  /*08e0*/  LDS R13, [R9] ;  /* 0x00000000090d7984 */ /* 0x000ee80000000800 */
[----:B------:R-:W4:Y:S04]  /*08f0*/  LDS R15, [R10] ;  /* 0x000000000a0f7984 */ /* 0x000f280000000800 */
[----:B------:R-:W0:Y:S04]  /*0900*/  LDS R12, [R9+0x4] ;  /* 0x00000400090c7984 */ /* 0x000e280000000800 */
[----:B-1----:R-:W1:Y:S04]  /*0910*/  LDS R14, [R10+0x4] ;  /* 0x000004000a0e7984 */ /* 0x002e680000000800 */
[----:B------:R-:W2:Y:S04]  /*0920*/  LDS R17, [R9+0x8] ;  /* 0x0000080009117984 */ /* 0x000ea80000000800 */
[----:B------:R-:W5:Y:S04]  /*0930*/  LDS R19, [R10+0x8] ;  /* 0x000008000a137984 */ /* 0x000f680000000800 */
[----:B------:R-:W5:Y:S04]  /*0940*/  LDS R21, [R9+0xc] ;  /* 0x00000c0009157984 */ /* 0x000f680000000800 */
[----:B------:R-:W5:Y:S01]  /*0950*/  LDS R23, [R10+0xc] ;  /* 0x00000c000a177984 */ /* 0x000f620000000800 */
[----:B---3--:R-:W-:Y:S01]  /*0960*/  FADD R13, R22, R13 ;  /* 0x0000000d160d7221 */ /* 0x008fe20000000000 */
[----:B----4-:R-:W-:-:S03]  /*0970*/  FADD R15, R20, R15 ;  /* 0x0000000f140f7221 */ /* 0x010fc60000000000 */
[----:B0-----:R-:W-:Y:S01]  /*0980*/  FADD R12, R13, R12 ;  /* 0x0000000c0d0c7221 */ /* 0x001fe20000000000 */
[----:B-1----:R-:W-:-:S03]  /*0990*/  FADD R14, R15, R14 ;  /* 0x0000000e0f0e7221 */ /* 0x002fc60000000000 */
[----:B--2---:R-:W-:Y:S01]  /*09a0*/  FADD R12, R12, R17 ;  /* 0x000000110c0c7221 */ /* 0x004fe20000000000 */
[----:B-----5:R-:W-:-:S03]  /*09b0*/  FADD R14, R14, R19 ;  /* 0x000000130e0e7221 */ /* 0x020fc60000000000 */
[----:B------:R-:W-:Y:S01]  /*09c0*/  FADD R22, R12, R21 ;  /* 0x000000150c167221 */ /* 0x000fe20000000000 */
[----:B------:R-:W-:-:S07]  /*09d0*/  FADD R20, R14, R23 ;  /* 0x000000170e147221 */ /* 0x000fce0000000000 */
.L_x_67:
[----:B------:R-:W-:Y:S05]  /*09e0*/  @!P1 BRA `(.L_x_66) ;  /* 0x0000000000549947 */ /* 0x000fea0003800000 */
[----:B------:R-:W-:Y:S02]  /*09f0*/  ISETP.NE.AND P0, PT, R16, 0x1, PT ;  /* 0x000000011000780c */ /* 0x000fe40003f05270 */
[----:B------:R-:W-:-:S04]  /*0a00*/  LOP3.LUT R8, R8, 0x1, RZ, 0xc0, !PT ;  /* 0x0000000108087812 */ /* 0x000fc800078ec0ff */
[----:B------:R-:W-:-:S07]  /*0a10*/  ISETP.NE.U32.AND P1, PT, R8, 0x1, PT ;  /* 0x000000010800780c */ /* 0x000fce0003f25070 */
[----:B------:R-:W-:Y:S06]  /*0a20*/  @!P0 BRA `(.L_x_68) ;  /* 0x00000000002c8947 */ /* 0x000fec0003800000 */
[C---:B------:R-:W-:Y:S02]  /*0a30*/  LEA R8, R11.reuse, R6, 0x2 ;  /* 0x000000060b087211 */ /* 0x040fe400078e10ff */
[C---:B0-----:R-:W-:Y:S02]  /*0a40*/  LEA R10, R11.reuse, R7, 0x2 ;  /* 0x000000070b0a7211 */ /* 0x041fe400078e10ff */
[----:B------:R-:W-:Y:S01]  /*0a50*/  IADD3 R11, PT, PT, R11, 0x2, RZ ;  /* 0x000000020b0b7810 */ /* 0x000fe20007ffe0ff */
[----:B------:R-:W3:Y:S04]  /*0a60*/  LDS R9, [R8] ;  /* 0x0000000008097984 */ /* 0x000ee80000000800 */
[----:B------:R-:W4:Y:S04]  /*0a70*/  LDS R13, [R10] ;  /* 0x000000000a0d7984 */ /* 0x000f280000000800 */
[----:B------:R-:W0:Y:S04]  /*0a80*/  LDS R12, [R8+0x4] ;  /* 0x00000400080c7984 */ /* 0x000e280000000800 */
[----:B-1----:R-:W1:Y:S01]  /*0a90*/  LDS R14, [R10+0x4] ;  /* 0x000004000a0e7984 */ /* 0x002e620000000800 */
[----:B---3--:R-:W-:Y:S01]  /*0aa0*/  FADD R9, R22, R9 ;  /* 0x0000000916097221 */ /* 0x008fe20000000000 */
[----:B----4-:R-:W-:-:S03]  /*0ab0*/  FADD R13, R20, R13 ;  /* 0x0000000d140d7221 */ /* 0x010fc60000000000 */
[----:B0-----:R-:W-:Y:S01]  /*0ac0*/  FADD R22, R9, R12 ;  /* 0x0000000c09167221 */ /* 0x001fe20000000000 */
[----:B-1----:R-:W-:-:S07]  /*0ad0*/  FADD R20, R13, R14 ;  /* 0x0000000e0d147221 */ /* 0x002fce0000000000 */
.L_x_68:
[C---:B------:R-:W-:Y:S02]  /*0ae0*/  @!P1 LEA R6, R11.reuse, R6, 0x2 ;  /* 0x000000060b069211 */ /* 0x040fe400078e10ff */
[----:B------:R-:W-:-:S03]  /*0af0*/  @!P1 LEA R11, R11, R7, 0x2 ;  /* 0x000000070b0b9211 */ /* 0x000fc600078e10ff */
[----:B------:R-:W3:Y:S04]  /*0b00*/  @!P1 LDS R7, [R6] ;  /* 0x0000000006079984 */ /* 0x000ee80000000800 */
[----:B------:R-:W4:Y:S01]  /*0b10*/  @!P1 LDS R11, [R11] ;  /* 0x000000000b0b9984 */ /* 0x000f220000000800 */
[----:B---3--:R-:W-:Y:S01]  /*0b20*/  @!P1 FADD R22, R22, R7 ;  /* 0x0000000716169221 */ /* 0x008fe20000000000 */
[----:B----4-:R-:W-:-:S07]  /*0b30*/  @!P1 FADD R20, R20, R11 ;  /* 0x0000000b14149221 */ /* 0x010fce0000000000 */
.L_x_66:
[----:B---3--:R2:W-:Y:S04]  /*0b40*/  STS [R5+UR4], R22 ;  /* 0x0000001605007988 */ /* 0x0085e80008000804 */
[----:B----4-:R2:W-:Y:S02]  /*0b50*/  STS [R5+UR5], R20 ;  /* 0x0000001405007988 */ /* 0x0105e40008000805 */
.L_x_63:
[----:B------:R-:W-:Y:S05]  /*0b60*/  BSYNC.RECONVERGENT B0 ;  /* 0x0000000000007941 */ /* 0x000fea0003800200 */
.L_x_62:
[----:B------:R-:W-:Y:S01]  /*0b70*/  BAR.SYNC.DEFER_BLOCKING 0x0 ;  /* 0x0000000000007b1d */ /* 0x000fe20000010000 */
[----:B------:R-:W-:-:S13]  /*0b80*/  ISETP.NE.AND P0, PT, R0, RZ, PT ;  /* 0x000000ff0000720c */ /* 0x000fda0003f05270 */
[----:B------:R-:W-:Y:S05]  /*0b90*/  @P0 EXIT ;  /* 0x000000000000094d */ /* 0x000fea0003800000 */
[----:B------:R-:W3:Y:S01]  /*0ba0*/  LDS R9, [R5+UR4] ;  /* 0x0000000405097984 */ /* 0x000ee20008000800 */
[----:B------:R-:W4:Y:S01]  /*0bb0*/  LDC.64 R6, c[0x0][0x388] ;  /* 0x0000e200ff067b82 */ /* 0x000f220000000a00 */
[----:B------:R-:W-:Y:S02]  /*0bc0*/  IMAD R2, R4, UR10, R2 ;  /* 0x0000000a04027c24 */ /* 0x000fe4000f8e0202 */
[----:B------:R-:W5:Y:S02]  /*0bd0*/  LDS R11, [R5+UR5] ;  /* 0x00000005050b7984 */ /* 0x000f640008000800 */
[----:B------:R-:W-:-:S05]  /*0be0*/  IMAD R3, R3, UR10, R2 ;  /* 0x0000000a03037c24 */ /* 0x000fca000f8e0202 */
[----:B------:R-:W-:-:S05]  /*0bf0*/  SHF.L.U32 R3, R3, 0x1, RZ ;  /* 0x0000000103037819 */ /* 0x000fca00000006ff */
[----:B----4-:R-:W-:-:S05]  /*0c00*/  IMAD.WIDE.U32 R2, R3, 0x4, R6 ;  /* 0x0000000403027825 */ /* 0x010fca00078e0006 */
[----:B---3--:R-:W-:Y:S04]  /*0c10*/  STG.E desc[UR8][R2.64], R9 ;  /* 0x0000000902007986 */ /* 0x008fe8000c101908 */
[----:B-----5:R-:W-:Y:S01]  /*0c20*/  STG.E desc[UR8][R2.64+0x4], R11 ;  /* 0x0000040b02007986 */ /* 0x020fe2000c101908 */
[----:B------:R-:W-:Y:S05]  /*0c30*/  EXIT ;  /* 0x000000000000794d */ /* 0x000fea0003800000 */
.L_x_69:
        /* <DEDUP_REMOVED lines=12> */
.L_x_73:


//--------------------- .nv.global.init           --------------------------
	.section	.nv.global.init,"aw",@progbits
	.align	16
.nv.global.init:
	.type		__cudart_sin_cos_coeffs,@object
	.size		__cudart_sin_cos_coeffs,(__cudart_i2opi_d - __cudart_sin_cos_coeffs)
__cudart_sin_cos_coeffs:
        /*0000*/ 	.byte	0x46, 0xd2, 0xb0, 0x2c, 0xf1, 0xe5, 0x5a, 0xbe, 0x92, 0xe3, 0xac, 0x69, 0xe3, 0x1d, 0xc7, 0x3e
        /*0010*/ 	.byte	0xa1, 0x62, 0xdb, 0x19, 0xa0, 0x01, 0x2a, 0xbf, 0x18, 0x08, 0x11, 0x11, 0x11, 0x11, 0x81, 0x3f
        /*0020*/ 	.byte	0x54, 0x55, 0x55, 0x55, 0x55, 0x55, 0xc5, 0xbf, 0x00, 0x00, 0x00, 0x00, 0x00, 0x00, 0x00, 0x00
        /*0030*/ 	.byte	0x00, 0x00, 0x00, 0x00, 0x00, 0x00, 0x00, 0x00, 0x64, 0x81, 0xfd, 0x20, 0x83, 0xff, 0xa8, 0xbd
        /*0040*/ 	.byte	0x28, 0x85, 0xef, 0xc1, 0xa7, 0xee, 0x21, 0x3e, 0xd9, 0xe6, 0x06, 0x8e, 0x4f, 0x7e, 0x92, 0xbe
        /*0050*/ 	.byte	0xe9, 0xbc, 0xdd, 0x19, 0xa0, 0x01, 0xfa, 0x3e, 0x47, 0x5d, 0xc1, 0x16, 0x6c, 0xc1, 0x56, 0xbf
        /*0060*/ 	.byte	0x51, 0x55, 0x55, 0x55, 0x55, 0x55, 0xa5, 0x3f, 0x00, 0x00, 0x00, 0x00, 0x00, 0x00, 0xe0, 0xbf
        /*0070*/ 	.byte	0x00, 0x00, 0x00, 0x00, 0x00, 0x00, 0xf0, 0x3f, 0x00, 0x00, 0x00, 0x00, 0x00, 0x00, 0x00, 0x00
	.type		__cudart_i2opi_d,@object
	.size		__cudart_i2opi_d,($str$1 - __cudart_i2opi_d)
__cudart_i2opi_d:
        /* <DEDUP_REMOVED lines=9> */
	.type		$str$1,@object
	.size		$str$1,($str - $str$1)
$str$1:
        /*0110*/ 	.byte	0x2f, 0x74, 0x6d, 0x70, 0x2f, 0x73, 0x61, 0x73, 0x73, 0x5f, 0x63, 0x75, 0x5f, 0x65, 0x65, 0x75
        /*0120*/ 	.byte	0x34, 0x65, 0x38, 0x39, 0x64, 0x2f, 0x6b, 0x2e, 0x63, 0x75, 0x00
	.type		$str,@object
	.size		$str,(__unnamed_1 - $str)
$str:
        /*012b*/ 	.byte	0x74, 0x73, 0x61, 0x6d, 0x70, 0x20, 0x3c, 0x3d, 0x20, 0x28, 0x34, 0x20, 0x2a, 0x20, 0x62, 0x6c
        /*013b*/ 	.byte	0x6f, 0x63, 0x6b, 0x44, 0x69, 0x6d, 0x2e, 0x78, 0x20, 0x2a, 0x20, 0x67, 0x72, 0x69, 0x64, 0x44
        /*014b*/ 	.byte	0x69, 0x6d, 0x2e, 0x78, 0x29, 0x00
	.type		__unnamed_1,@object
	.size		__unnamed_1,(.L_0 - __unnamed_1)
__unnamed_1:
        /*0151*/ 	.byte	0x76, 0x6f, 0x69, 0x64, 0x20, 0x6d, 0x75, 0x6c, 0x74, 0x69, 0x70, 0x6c, 0x79, 0x5f, 0x6d, 0x69
        /*0161*/ 	.byte	0x78, 0x5f, 0x61, 0x64, 0x64, 0x28, 0x73, 0x69, 0x67, 0x6e, 0x65, 0x64, 0x20, 0x73, 0x68, 0x6f
        /*0171*/ 	.byte	0x72, 0x74, 0x20, 0x2a, 0x2c, 0x20, 0x66, 0x6c, 0x6f, 0x61, 0x74, 0x20, 0x2a, 0x2c, 0x20, 0x66
        /*0181*/ 	.byte	0x6c, 0x6f, 0x61, 0x74, 0x20, 0x2a, 0x29, 0x00
.L_0:


//--------------------- .nv.shared._Z16multiply_mix_addPsPfS0_ --------------------------
	.section	.nv.shared._Z16multiply_mix_addPsPfS0_,"aw",@nobits
	.sectionflags	@""
	.align	4
.nv.shared._Z16multiply_mix_addPsPfS0_:
	.zero		9216


//--------------------- .nv.shared.reserved.0     --------------------------
	.section	.nv.shared.reserved.0,"aw",@nobits
	.weak		__nv_reservedSMEM_offset_0_alias
	.size		__nv_reservedSMEM_offset_0_alias, 0, 64
	.other		__nv_reservedSMEM_offset_0_alias,@"STO_CUDA_RESERVED_SHARED STV_DEFAULT"
__nv_reservedSMEM_offset_0_alias:
	.zero		0
	.zero		64


//--------------------- .nv.shared._Z16multiply_and_addPfS_S_ --------------------------
	.section	.nv.shared._Z16multiply_and_addPfS_S_,"aw",@nobits
	.sectionflags	@""
	.align	4
.nv.shared._Z16multiply_and_addPfS_S_:
	.zero		9216


//--------------------- .nv.constant0._Z16multiply_mix_addPsPfS0_ --------------------------
	.section	.nv.constant0._Z16multiply_mix_addPsPfS0_,"a",@progbits
	.sectionflags	@""
	.align	4
.nv.constant0._Z16multiply_mix_addPsPfS0_:
	.zero		920


//--------------------- .nv.constant0._Z16multiply_and_addPfS_S_ --------------------------
	.section	.nv.constant0._Z16multiply_and_addPfS_S_,"a",@progbits
	.sectionflags	@""
	.align	4
.nv.constant0._Z16multiply_and_addPfS_S_:
	.zero		920


//--------------------- SYMBOLS --------------------------

	.type		.nv.reservedSmem.offset0,@object
	.size		.nv.reservedSmem.offset0,0x4
	.type		.nv.reservedSmem.cap,@object
	.size		.nv.reservedSmem.cap,0x4
	.type		__assertfail,@function
